	.target	sm_90a

	.elftype	@"ET_EXEC"


//--------------------- .note.nv.tkinfo           --------------------------
	.section	.note.nv.tkinfo,"",@"SHT_NOTE"
	.sectionflags	@"SHF_NOTE_NV_TKINFO"
	.tkinfo
        /*0018*/ 	.word	0x00000002
        /*0030*/ 	.string	""
        /*0030*/ 	.string	"ptxas"
        /*0030*/ 	.string	"Cuda compilation tools, release 13.0, V13.0.88"
        /*0030*/ 	.string	"Build cuda_13.0.r13.0/compiler.36424714_0"
        /*0030*/ 	.string	"-arch sm_90a -m 64 "



//--------------------- .note.nv.cuinfo           --------------------------
	.section	.note.nv.cuinfo,"",@"SHT_NOTE"
	.sectionflags	@"SHF_NOTE_NV_CUINFO"
        /*0018*/ 	.short	0x0002
        /*001a*/ 	.short	0x005a
        /*001c*/ 	.short	0x0082
	.zero		2


//--------------------- .nv.info                  --------------------------
	.section	.nv.info,"",@"SHT_CUDA_INFO"
	.align	4


	//----- nvinfo : EIATTR_REGCOUNT
	.align		4
        /*0000*/ 	.byte	0x04, 0x2f
        /*0002*/ 	.short	(.L_15 - .L_14)
	.align		4
.L_14:
        /*0004*/ 	.word	index@(_ZN7cutlass13device_kernelINS_4gemm6kernel13GemmUniversalIN4cute5tupleIJiiiiEEENS1_10collective13CollectiveMmaINS1_34MainloopSm90TmaGmmaWarpSpecializedILi5ENS5_IJNS4_1CILi1EEENSA_ILi2EEESB_EEENS1_35KernelTmaWarpSpecializedCooperativeEEENS5_IJNSA_ILi256EEENSA_ILi128EEESH_EEENS_6half_tENS5_IJlSB_lEEESJ_SK_NS4_8TiledMMAINS4_8MMA_AtomIJNS4_4SM904GMMA26MMA_64x128x16_F32F16F16_SSILNSO_5MajorE0ELSQ_0ELNSO_7ScaleInE1ELSR_1EEEEEENS4_6LayoutINS5_IJSC_SB_SB_EEENS5_IJSB_NSA_ILi0EEESW_EEEEENS5_IJNS4_10UnderscoreESZ_SZ_EEEEENS4_23SM90_TMA_LOAD_MULTICASTENS4_14ComposedLayoutINS4_7SwizzleILi3ELi4ELi3EEENS4_18smem_ptr_flag_bitsILi16EEENSU_INS5_IJNSA_ILi8EEENSA_ILi64EEEEEENS5_IJS19_SB_EEEEEEEvNS4_8identityENS4_13SM90_TMA_LOADES1D_vS1E_EENS_8epilogue10collective6detail29Sm90TmaWarpSpecializedAdapterINS1I_15DefaultEpilogueISJ_SK_SK_NS1H_6thread17LinearCombinationISJ_Li1EffLNS1M_9ScaleType4KindE0ELNS_15FloatRoundStyleE2ESJ_EENS1_15EpilogueDefaultEEEEEvvEEEEvNT_6ParamsE)
        /*0008*/ 	.word	0x000000a8


	//----- nvinfo : EIATTR_FRAME_SIZE
	.align		4
.L_15:
        /*000c*/ 	.byte	0x04, 0x11
        /*000e*/ 	.short	(.L_17 - .L_16)
	.align		4
.L_16:
        /*0010*/ 	.word	index@(_ZN7cutlass13device_kernelINS_4gemm6kernel13GemmUniversalIN4cute5tupleIJiiiiEEENS1_10collective13CollectiveMmaINS1_34MainloopSm90TmaGmmaWarpSpecializedILi5ENS5_IJNS4_1CILi1EEENSA_ILi2EEESB_EEENS1_35KernelTmaWarpSpecializedCooperativeEEENS5_IJNSA_ILi256EEENSA_ILi128EEESH_EEENS_6half_tENS5_IJlSB_lEEESJ_SK_NS4_8TiledMMAINS4_8MMA_AtomIJNS4_4SM904GMMA26MMA_64x128x16_F32F16F16_SSILNSO_5MajorE0ELSQ_0ELNSO_7ScaleInE1ELSR_1EEEEEENS4_6LayoutINS5_IJSC_SB_SB_EEENS5_IJSB_NSA_ILi0EEESW_EEEEENS5_IJNS4_10UnderscoreESZ_SZ_EEEEENS4_23SM90_TMA_LOAD_MULTICASTENS4_14ComposedLayoutINS4_7SwizzleILi3ELi4ELi3EEENS4_18smem_ptr_flag_bitsILi16EEENSU_INS5_IJNSA_ILi8EEENSA_ILi64EEEEEENS5_IJS19_SB_EEEEEEEvNS4_8identityENS4_13SM90_TMA_LOADES1D_vS1E_EENS_8epilogue10collective6detail29Sm90TmaWarpSpecializedAdapterINS1I_15DefaultEpilogueISJ_SK_SK_NS1H_6thread17LinearCombinationISJ_Li1EffLNS1M_9ScaleType4KindE0ELNS_15FloatRoundStyleE2ESJ_EENS1_15EpilogueDefaultEEEEEvvEEEEvNT_6ParamsE)
        /*0014*/ 	.word	0x00000000


	//----- nvinfo : EIATTR_MIN_STACK_SIZE
	.align		4
.L_17:
        /*0018*/ 	.byte	0x04, 0x12
        /*001a*/ 	.short	(.L_19 - .L_18)
	.align		4
.L_18:
        /*001c*/ 	.word	index@(_ZN7cutlass13device_kernelINS_4gemm6kernel13GemmUniversalIN4cute5tupleIJiiiiEEENS1_10collective13CollectiveMmaINS1_34MainloopSm90TmaGmmaWarpSpecializedILi5ENS5_IJNS4_1CILi1EEENSA_ILi2EEESB_EEENS1_35KernelTmaWarpSpecializedCooperativeEEENS5_IJNSA_ILi256EEENSA_ILi128EEESH_EEENS_6half_tENS5_IJlSB_lEEESJ_SK_NS4_8TiledMMAINS4_8MMA_AtomIJNS4_4SM904GMMA26MMA_64x128x16_F32F16F16_SSILNSO_5MajorE0ELSQ_0ELNSO_7ScaleInE1ELSR_1EEEEEENS4_6LayoutINS5_IJSC_SB_SB_EEENS5_IJSB_NSA_ILi0EEESW_EEEEENS5_IJNS4_10UnderscoreESZ_SZ_EEEEENS4_23SM90_TMA_LOAD_MULTICASTENS4_14ComposedLayoutINS4_7SwizzleILi3ELi4ELi3EEENS4_18smem_ptr_flag_bitsILi16EEENSU_INS5_IJNSA_ILi8EEENSA_ILi64EEEEEENS5_IJS19_SB_EEEEEEEvNS4_8identityENS4_13SM90_TMA_LOADES1D_vS1E_EENS_8epilogue10collective6detail29Sm90TmaWarpSpecializedAdapterINS1I_15DefaultEpilogueISJ_SK_SK_NS1H_6thread17LinearCombinationISJ_Li1EffLNS1M_9ScaleType4KindE0ELNS_15FloatRoundStyleE2ESJ_EENS1_15EpilogueDefaultEEEEEvvEEEEvNT_6ParamsE)
        /*0020*/ 	.word	0x00000000
.L_19:


//--------------------- .nv.compat                --------------------------
	.section	.nv.compat,"",@"SHT_CUDA_COMPAT_INFO"
	.align	4
        /*0000*/ 	.byte	0x02, 0x09, 0x01, 0x00, 0x02, 0x02, 0x04, 0x00, 0x02, 0x05, 0x05, 0x00, 0x03, 0x07, 0x01, 0x01
        /*0010*/ 	.byte	0x02, 0x03, 0x01, 0x00, 0x02, 0x06, 0x01, 0x00, 0x04, 0x0b, 0x08, 0x00, 0x00, 0x00, 0x00, 0x00
        /*0020*/ 	.byte	0x00, 0x00, 0x00, 0x00


//--------------------- .nv.info._ZN7cutlass13device_kernelINS_4gemm6kernel13GemmUniversalIN4cute5tupleIJiiiiEEENS1_10collective13CollectiveMmaINS1_34MainloopSm90TmaGmmaWarpSpecializedILi5ENS5_IJNS4_1CILi1EEENSA_ILi2EEESB_EEENS1_35KernelTmaWarpSpecializedCooperativeEEENS5_IJNSA_ILi256EEENSA_ILi128EEESH_EEENS_6half_tENS5_IJlSB_lEEESJ_SK_NS4_8TiledMMAINS4_8MMA_AtomIJNS4_4SM904GMMA26MMA_64x128x16_F32F16F16_SSILNSO_5MajorE0ELSQ_0ELNSO_7ScaleInE1ELSR_1EEEEEENS4_6LayoutINS5_IJSC_SB_SB_EEENS5_IJSB_NSA_ILi0EEESW_EEEEENS5_IJNS4_10UnderscoreESZ_SZ_EEEEENS4_23SM90_TMA_LOAD_MULTICASTENS4_14ComposedLayoutINS4_7SwizzleILi3ELi4ELi3EEENS4_18smem_ptr_flag_bitsILi16EEENSU_INS5_IJNSA_ILi8EEENSA_ILi64EEEEEENS5_IJS19_SB_EEEEEEEvNS4_8identityENS4_13SM90_TMA_LOADES1D_vS1E_EENS_8epilogue10collective6detail29Sm90TmaWarpSpecializedAdapterINS1I_15DefaultEpilogueISJ_SK_SK_NS1H_6thread17LinearCombinationISJ_Li1EffLNS1M_9ScaleType4KindE0ELNS_15FloatRoundStyleE2ESJ_EENS1_15EpilogueDefaultEEEEEvvEEEEvNT_6ParamsE --------------------------
	.section	.nv.info._ZN7cutlass13device_kernelINS_4gemm6kernel13GemmUniversalIN4cute5tupleIJiiiiEEENS1_10collective13CollectiveMmaINS1_34MainloopSm90TmaGmmaWarpSpecializedILi5ENS5_IJNS4_1CILi1EEENSA_ILi2EEESB_EEENS1_35KernelTmaWarpSpecializedCooperativeEEENS5_IJNSA_ILi256EEENSA_ILi128EEESH_EEENS_6half_tENS5_IJlSB_lEEESJ_SK_NS4_8TiledMMAINS4_8MMA_AtomIJNS4_4SM904GMMA26MMA_64x128x16_F32F16F16_SSILNSO_5MajorE0ELSQ_0ELNSO_7ScaleInE1ELSR_1EEEEEENS4_6LayoutINS5_IJSC_SB_SB_EEENS5_IJSB_NSA_ILi0EEESW_EEEEENS5_IJNS4_10UnderscoreESZ_SZ_EEEEENS4_23SM90_TMA_LOAD_MULTICASTENS4_14ComposedLayoutINS4_7SwizzleILi3ELi4ELi3EEENS4_18smem_ptr_flag_bitsILi16EEENSU_INS5_IJNSA_ILi8EEENSA_ILi64EEEEEENS5_IJS19_SB_EEEEEEEvNS4_8identityENS4_13SM90_TMA_LOADES1D_vS1E_EENS_8epilogue10collective6detail29Sm90TmaWarpSpecializedAdapterINS1I_15DefaultEpilogueISJ_SK_SK_NS1H_6thread17LinearCombinationISJ_Li1EffLNS1M_9ScaleType4KindE0ELNS_15FloatRoundStyleE2ESJ_EENS1_15EpilogueDefaultEEEEEvvEEEEvNT_6ParamsE,"",@"SHT_CUDA_INFO"
	.sectionflags	@""
	.align	4


	//----- nvinfo : EIATTR_CUDA_API_VERSION
	.align		4
        /*0000*/ 	.byte	0x04, 0x37
        /*0002*/ 	.short	(.L_21 - .L_20)
.L_20:
        /*0004*/ 	.word	0x00000082


	//----- nvinfo : EIATTR_KPARAM_INFO
	.align		4
.L_21:
        /*0008*/ 	.byte	0x04, 0x17
        /*000a*/ 	.short	(.L_23 - .L_22)
.L_22:
        /*000c*/ 	.word	0x00000000
        /*0010*/ 	.short	0x0000
        /*0012*/ 	.short	0x0070
        /*0014*/ 	.byte	0x00, 0xf0, 0x01, 0x10


	//----- nvinfo : EIATTR_SPARSE_MMA_MASK
	.align		4
.L_23:
        /*0018*/ 	.byte	0x03, 0x50
        /*001a*/ 	.short	0x0000


	//----- nvinfo : EIATTR_MAXREG_COUNT
	.align		4
        /*001c*/ 	.byte	0x03, 0x1b
        /*001e*/ 	.short	0x00a8


	//----- nvinfo : EIATTR_NUM_BARRIERS
	.align		4
        /*0020*/ 	.byte	0x02, 0x4c
        /*0022*/ 	.byte	0x01
	.zero		1


	//----- nvinfo : EIATTR_EXTERNS
	.align		4
        /*0024*/ 	.byte	0x04, 0x0f
        /*0026*/ 	.short	(.L_25 - .L_24)


	//   ....[0]....
	.align		4
.L_24:
        /*0028*/ 	.word	index@(__assertfail)


	//----- nvinfo : EIATTR_MERCURY_ISA_VERSION
	.align		4
.L_25:
        /*002c*/ 	.byte	0x03, 0x5f
        /*002e*/ 	.short	0x0101


	//----- nvinfo : EIATTR_INT_WARP_WIDE_INSTR_OFFSETS
	.align		4
        /*0030*/ 	.byte	0x04, 0x31
        /*0032*/ 	.short	(.L_27 - .L_26)


	//   ....[0]....
.L_26:
        /*0034*/ 	.word	0x00000480


	//   ....[1]....
        /*0038*/ 	.word	0x000004a0


	//   ....[2]....
        /*003c*/ 	.word	0x00000660


	//----- nvinfo : EIATTR_COOP_GROUP_MASK_REGIDS
	.align		4
.L_27:
        /*0040*/ 	.byte	0x04, 0x29
        /*0042*/ 	.short	(.L_29 - .L_28)


	//   ....[0]....
.L_28:
        /*0044*/ 	.word	0xffffffff


	//   ....[1]....
        /*0048*/ 	.word	0xffffffff


	//   ....[2]....
        /*004c*/ 	.word	0xffffffff


	//   ....[3]....
        /*0050*/ 	.word	0xffffffff


	//   ....[4]....
        /*0054*/ 	.word	0xffffffff


	//   ....[5]....
        /*0058*/ 	.word	0xffffffff


	//----- nvinfo : EIATTR_COOP_GROUP_INSTR_OFFSETS
	.align		4
.L_29:
        /*005c*/ 	.byte	0x04, 0x28
        /*005e*/ 	.short	(.L_31 - .L_30)


	//   ....[0]....
.L_30:
        /*0060*/ 	.word	0x00000060


	//   ....[1]....
        /*0064*/ 	.word	0x00000070


	//   ....[2]....
        /*0068*/ 	.word	0x00000130


	//   ....[3]....
        /*006c*/ 	.word	0x000002e0


	//   ....[4]....
        /*0070*/ 	.word	0x000007a0


	//   ....[5]....
        /*0074*/ 	.word	0x000011f0


	//----- nvinfo : EIATTR_REG_RECONFIG
	.align		4
.L_31:
        /*0078*/ 	.byte	0x01, 0x54
	.zero		2


	//----- nvinfo : EIATTR_SYSCALL_OFFSETS
	.align		4
        /*007c*/ 	.byte	0x04, 0x46
        /*007e*/ 	.short	(.L_33 - .L_32)


	//   ....[0]....
.L_32:
        /*0080*/ 	.word	0x000013b0


	//----- nvinfo : EIATTR_MBARRIER_INSTR_OFFSETS
	.align		4
.L_33:
        /*0084*/ 	.byte	0x04, 0x39
        /*0086*/ 	.short	(.L_35 - .L_34)


	//   ....[0]....
.L_34:
        /*0088*/ 	.word	0x00000230
        /*008c*/ 	.word	0x000000ff
        /*0090*/ 	.word	0x00000000
        /*0094*/ 	.short	0x0100
        /*0096*/ 	.byte	0x08
	.zero		1


	//   ....[1]....
        /*0098*/ 	.word	0x00000240
        /*009c*/ 	.word	0x000000ff
        /*00a0*/ 	.word	0x00000028
        /*00a4*/ 	.short	0x0100
        /*00a6*/ 	.byte	0x08
	.zero		1


	//   ....[2]....
        /*00a8*/ 	.word	0x00000250
        /*00ac*/ 	.word	0x000000ff
        /*00b0*/ 	.word	0x00000008
        /*00b4*/ 	.short	0x0100
        /*00b6*/ 	.byte	0x08
	.zero		1


	//   ....[3]....
        /*00b8*/ 	.word	0x00000260
        /*00bc*/ 	.word	0x000000ff
        /*00c0*/ 	.word	0x00000030
        /*00c4*/ 	.short	0x0100
        /*00c6*/ 	.byte	0x08
	.zero		1


	//   ....[4]....
        /*00c8*/ 	.word	0x00000270
        /*00cc*/ 	.word	0x000000ff
        /*00d0*/ 	.word	0x00000010
        /*00d4*/ 	.short	0x0100
        /*00d6*/ 	.byte	0x08
	.zero		1


	//   ....[5]....
        /*00d8*/ 	.word	0x00000280
        /*00dc*/ 	.word	0x000000ff
        /*00e0*/ 	.word	0x00000038
        /*00e4*/ 	.short	0x0100
        /*00e6*/ 	.byte	0x08
	.zero		1


	//   ....[6]....
        /*00e8*/ 	.word	0x00000290
        /*00ec*/ 	.word	0x000000ff
        /*00f0*/ 	.word	0x00000018
        /*00f4*/ 	.short	0x0100
        /*00f6*/ 	.byte	0x08
	.zero		1


	//   ....[7]....
        /*00f8*/ 	.word	0x000002a0
        /*00fc*/ 	.word	0x000000ff
        /*0100*/ 	.word	0x00000040
        /*0104*/ 	.short	0x0100
        /*0106*/ 	.byte	0x08
	.zero		1


	//   ....[8]....
        /*0108*/ 	.word	0x000002b0
        /*010c*/ 	.word	0x000000ff
        /*0110*/ 	.word	0x00000020
        /*0114*/ 	.short	0x0100
        /*0116*/ 	.byte	0x08
	.zero		1


	//   ....[9]....
        /*0118*/ 	.word	0x000002c0
        /*011c*/ 	.word	0x000000ff
        /*0120*/ 	.word	0x00000048
        /*0124*/ 	.short	0x0100
        /*0126*/ 	.byte	0x08
	.zero		1


	//   ....[10]....
        /*0128*/ 	.word	0x000006e0
        /*012c*/ 	.word	0x000000ff
        /*0130*/ 	.word	0x00000060
        /*0134*/ 	.short	0x0100
        /*0136*/ 	.byte	0x06
	.zero		1


	//   ....[11]....
        /*0138*/ 	.word	0x00000750
        /*013c*/ 	.word	0x000000ff
        /*0140*/ 	.word	0x00000068
        /*0144*/ 	.short	0x0100
        /*0146*/ 	.byte	0x06
	.zero		1


	//   ....[12]....
        /*0148*/ 	.word	0x00001470
        /*014c*/ 	.word	0x00000003
        /*0150*/ 	.word	0x00000000
        /*0154*/ 	.short	0x010a
        /*0156*/ 	.byte	0x3f
	.zero		1


	//   ....[13]....
        /*0158*/ 	.word	0x000014b0
        /*015c*/ 	.word	0x00000003
        /*0160*/ 	.word	0x00000000
        /*0164*/ 	.short	0x010a
        /*0166*/ 	.byte	0x3f
	.zero		1


	//   ....[14]....
        /*0168*/ 	.word	0x00001cd0
        /*016c*/ 	.word	0x00000005
        /*0170*/ 	.word	0x00000000
        /*0174*/ 	.short	0x010a
        /*0176*/ 	.byte	0x3f
	.zero		1


	//   ....[15]....
        /*0178*/ 	.word	0x00001d10
        /*017c*/ 	.word	0x00000005
        /*0180*/ 	.word	0x00000000
        /*0184*/ 	.short	0x010a
        /*0186*/ 	.byte	0x3f
	.zero		1


	//   ....[16]....
        /*0188*/ 	.word	0x000023b0
        /*018c*/ 	.word	0x00000005
        /*0190*/ 	.word	0x00000000
        /*0194*/ 	.short	0x0101
        /*0196*/ 	.byte	0x3f
	.zero		1


	//   ....[17]....
        /*0198*/ 	.word	0x000025d0
        /*019c*/ 	.word	0x00000003
        /*01a0*/ 	.word	0x00000000
        /*01a4*/ 	.short	0x0101
        /*01a6*/ 	.byte	0x3f
	.zero		1


	//   ....[18]....
        /*01a8*/ 	.word	0x0000be10
        /*01ac*/ 	.word	0x00000016
        /*01b0*/ 	.word	0x00000028
        /*01b4*/ 	.short	0x010a
        /*01b6*/ 	.byte	0x3f
	.zero		1


	//   ....[19]....
        /*01b8*/ 	.word	0x0000c250
        /*01bc*/ 	.word	0x00000003
        /*01c0*/ 	.word	0x00000068
        /*01c4*/ 	.short	0x0101
        /*01c6*/ 	.byte	0x3f
	.zero		1


	//   ....[20]....
        /*01c8*/ 	.word	0x0000c9a0
        /*01cc*/ 	.word	0x00000007
        /*01d0*/ 	.word	0x00000000
        /*01d4*/ 	.short	0x010a
        /*01d6*/ 	.byte	0x3f
	.zero		1


	//   ....[21]....
        /*01d8*/ 	.word	0x0000ca20
        /*01dc*/ 	.word	0x00000008
        /*01e0*/ 	.word	0x00000000
        /*01e4*/ 	.short	0x010a
        /*01e6*/ 	.byte	0x3f
	.zero		1


	//   ....[22]....
        /*01e8*/ 	.word	0x0000cab0
        /*01ec*/ 	.word	0x00000009
        /*01f0*/ 	.word	0x00000000
        /*01f4*/ 	.short	0x010a
        /*01f6*/ 	.byte	0x3f
	.zero		1


	//   ....[23]....
        /*01f8*/ 	.word	0x0000cb40
        /*01fc*/ 	.word	0x00000006
        /*0200*/ 	.word	0x00000000
        /*0204*/ 	.short	0x010a
        /*0206*/ 	.byte	0x3f
	.zero		1


	//   ....[24]....
        /*0208*/ 	.word	0x0000cbd0
        /*020c*/ 	.word	0x00000003
        /*0210*/ 	.word	0x00000000
        /*0214*/ 	.short	0x010a
        /*0216*/ 	.byte	0x3f
	.zero		1


	//   ....[25]....
        /*0218*/ 	.word	0x0000cc30
        /*021c*/ 	.word	0x00000003
        /*0220*/ 	.word	0x00000000
        /*0224*/ 	.short	0x010a
        /*0226*/ 	.byte	0x3f
	.zero		1


	//   ....[26]....
        /*0228*/ 	.word	0x0000cc80
        /*022c*/ 	.word	0x00000005
        /*0230*/ 	.word	0x00000000
        /*0234*/ 	.short	0x010a
        /*0236*/ 	.byte	0x3f
	.zero		1


	//   ....[27]....
        /*0238*/ 	.word	0x0000cd50
        /*023c*/ 	.word	0x00000016
        /*0240*/ 	.word	0x00000028
        /*0244*/ 	.short	0x010a
        /*0246*/ 	.byte	0x3f
	.zero		1


	//   ....[28]....
        /*0248*/ 	.word	0x0000ce20
        /*024c*/ 	.word	0x00000007
        /*0250*/ 	.word	0x00000000
        /*0254*/ 	.short	0x010a
        /*0256*/ 	.byte	0x3f
	.zero		1


	//   ....[29]....
        /*0258*/ 	.word	0x0000ce70
        /*025c*/ 	.word	0x00000008
        /*0260*/ 	.word	0x00000000
        /*0264*/ 	.short	0x010a
        /*0266*/ 	.byte	0x3f
	.zero		1


	//   ....[30]....
        /*0268*/ 	.word	0x0000cec0
        /*026c*/ 	.word	0x00000009
        /*0270*/ 	.word	0x00000000
        /*0274*/ 	.short	0x010a
        /*0276*/ 	.byte	0x3f
	.zero		1


	//   ....[31]....
        /*0278*/ 	.word	0x0000cf10
        /*027c*/ 	.word	0x00000006
        /*0280*/ 	.word	0x00000000
        /*0284*/ 	.short	0x010a
        /*0286*/ 	.byte	0x3f
	.zero		1


	//----- nvinfo : EIATTR_NUM_MBARRIERS
	.align		4
.L_35:
        /*0288*/ 	.byte	0x03, 0x38
        /*028a*/ 	.short	0x000c


	//----- nvinfo : EIATTR_EXIT_INSTR_OFFSETS
	.align		4
        /*028c*/ 	.byte	0x04, 0x1c
        /*028e*/ 	.short	(.L_37 - .L_36)


	//   ....[0]....
.L_36:
        /*0290*/ 	.word	0x00000900


	//   ....[1]....
        /*0294*/ 	.word	0x00001120


	//   ....[2]....
        /*0298*/ 	.word	0x0000b530


	//   ....[3]....
        /*029c*/ 	.word	0x0000ba90


	//   ....[4]....
        /*02a0*/ 	.word	0x0000cc20


	//----- nvinfo : EIATTR_MAX_THREADS
	.align		4
.L_37:
        /*02a4*/ 	.byte	0x04, 0x05
        /*02a6*/ 	.short	(.L_39 - .L_38)
.L_38:
        /*02a8*/ 	.word	0x00000180
        /*02ac*/ 	.word	0x00000001
        /*02b0*/ 	.word	0x00000001


	//----- nvinfo : EIATTR_CRS_STACK_SIZE
	.align		4
.L_39:
        /*02b4*/ 	.byte	0x04, 0x1e
        /*02b6*/ 	.short	(.L_41 - .L_40)
.L_40:
        /*02b8*/ 	.word	0x00000000


	//----- nvinfo : EIATTR_CBANK_PARAM_SIZE
	.align		4
.L_41:
        /*02bc*/ 	.byte	0x03, 0x19
        /*02be*/ 	.short	0x0470


	//----- nvinfo : EIATTR_PARAM_CBANK
	.align		4
        /*02c0*/ 	.byte	0x04, 0x0a
        /*02c2*/ 	.short	(.L_43 - .L_42)
	.align		4
.L_42:
        /*02c4*/ 	.word	index@(.nv.constant0._ZN7cutlass13device_kernelINS_4gemm6kernel13GemmUniversalIN4cute5tupleIJiiiiEEENS1_10collective13CollectiveMmaINS1_34MainloopSm90TmaGmmaWarpSpecializedILi5ENS5_IJNS4_1CILi1EEENSA_ILi2EEESB_EEENS1_35KernelTmaWarpSpecializedCooperativeEEENS5_IJNSA_ILi256EEENSA_ILi128EEESH_EEENS_6half_tENS5_IJlSB_lEEESJ_SK_NS4_8TiledMMAINS4_8MMA_AtomIJNS4_4SM904GMMA26MMA_64x128x16_F32F16F16_SSILNSO_5MajorE0ELSQ_0ELNSO_7ScaleInE1ELSR_1EEEEEENS4_6LayoutINS5_IJSC_SB_SB_EEENS5_IJSB_NSA_ILi0EEESW_EEEEENS5_IJNS4_10UnderscoreESZ_SZ_EEEEENS4_23SM90_TMA_LOAD_MULTICASTENS4_14ComposedLayoutINS4_7SwizzleILi3ELi4ELi3EEENS4_18smem_ptr_flag_bitsILi16EEENSU_INS5_IJNSA_ILi8EEENSA_ILi64EEEEEENS5_IJS19_SB_EEEEEEEvNS4_8identityENS4_13SM90_TMA_LOADES1D_vS1E_EENS_8epilogue10collective6detail29Sm90TmaWarpSpecializedAdapterINS1I_15DefaultEpilogueISJ_SK_SK_NS1H_6thread17LinearCombinationISJ_Li1EffLNS1M_9ScaleType4KindE0ELNS_15FloatRoundStyleE2ESJ_EENS1_15EpilogueDefaultEEEEEvvEEEEvNT_6ParamsE)
        /*02c8*/ 	.short	0x0210
        /*02ca*/ 	.short	0x0470


	//----- nvinfo : EIATTR_SW_WAR
	.align		4
.L_43:
        /*02cc*/ 	.byte	0x04, 0x36
        /*02ce*/ 	.short	(.L_45 - .L_44)
.L_44:
        /*02d0*/ 	.word	0x00000008
.L_45:


//--------------------- .nv.callgraph             --------------------------
	.section	.nv.callgraph,"",@"SHT_CUDA_CALLGRAPH"
	.align	4
	.sectionentsize	8
	.align		4
        /*0000*/ 	.word	0x00000000
	.align		4
        /*0004*/ 	.word	0xffffffff
	.align		4
        /*0008*/ 	.word	index@(_ZN7cutlass13device_kernelINS_4gemm6kernel13GemmUniversalIN4cute5tupleIJiiiiEEENS1_10collective13CollectiveMmaINS1_34MainloopSm90TmaGmmaWarpSpecializedILi5ENS5_IJNS4_1CILi1EEENSA_ILi2EEESB_EEENS1_35KernelTmaWarpSpecializedCooperativeEEENS5_IJNSA_ILi256EEENSA_ILi128EEESH_EEENS_6half_tENS5_IJlSB_lEEESJ_SK_NS4_8TiledMMAINS4_8MMA_AtomIJNS4_4SM904GMMA26MMA_64x128x16_F32F16F16_SSILNSO_5MajorE0ELSQ_0ELNSO_7ScaleInE1ELSR_1EEEEEENS4_6LayoutINS5_IJSC_SB_SB_EEENS5_IJSB_NSA_ILi0EEESW_EEEEENS5_IJNS4_10UnderscoreESZ_SZ_EEEEENS4_23SM90_TMA_LOAD_MULTICASTENS4_14ComposedLayoutINS4_7SwizzleILi3ELi4ELi3EEENS4_18smem_ptr_flag_bitsILi16EEENSU_INS5_IJNSA_ILi8EEENSA_ILi64EEEEEENS5_IJS19_SB_EEEEEEEvNS4_8identityENS4_13SM90_TMA_LOADES1D_vS1E_EENS_8epilogue10collective6detail29Sm90TmaWarpSpecializedAdapterINS1I_15DefaultEpilogueISJ_SK_SK_NS1H_6thread17LinearCombinationISJ_Li1EffLNS1M_9ScaleType4KindE0ELNS_15FloatRoundStyleE2ESJ_EENS1_15EpilogueDefaultEEEEEvvEEEEvNT_6ParamsE)
	.align		4
        /*000c*/ 	.word	index@(__assertfail)
	.align		4
        /*0010*/ 	.word	0x00000000
	.align		4
        /*0014*/ 	.word	0xfffffffe
	.align		4
        /*0018*/ 	.word	0x00000000
	.align		4
        /*001c*/ 	.word	0xfffffffd
	.align		4
        /*0020*/ 	.word	0x00000000
	.align		4
        /*0024*/ 	.word	0xfffffffc


//--------------------- .nv.constant4             --------------------------
	.section	.nv.constant4,"a",@progbits
	.align	8
	.align		8
.nv.constant4:
        /*0000*/ 	.dword	__assertfail
	.align		8
        /*0008*/ 	.dword	__unnamed_1
	.align		8
        /*0010*/ 	.dword	_ZN39_INTERNAL_67fe7dc0_4_k_cu_e16006fe_33024cuda3std3__45__cpo5beginE
	.align		8
        /*0018*/ 	.dword	_ZN39_INTERNAL_67fe7dc0_4_k_cu_e16006fe_33024cuda3std3__45__cpo3endE
	.align		8
        /*0020*/ 	.dword	_ZN39_INTERNAL_67fe7dc0_4_k_cu_e16006fe_33024cuda3std3__45__cpo6cbeginE
	.align		8
        /*0028*/ 	.dword	_ZN39_INTERNAL_67fe7dc0_4_k_cu_e16006fe_33024cuda3std3__45__cpo4cendE
	.align		8
        /*0030*/ 	.dword	_ZN39_INTERNAL_67fe7dc0_4_k_cu_e16006fe_33024cuda3std3__441_GLOBAL__N__67fe7dc0_4_k_cu_e16006fe_33026ignoreE
	.align		8
        /*0038*/ 	.dword	_ZN39_INTERNAL_67fe7dc0_4_k_cu_e16006fe_33024cuda3std3__419piecewise_constructE
	.align		8
        /*0040*/ 	.dword	_ZN39_INTERNAL_67fe7dc0_4_k_cu_e16006fe_33024cuda3std3__48in_placeE
	.align		8
        /*0048*/ 	.dword	_ZN39_INTERNAL_67fe7dc0_4_k_cu_e16006fe_33024cuda3std6ranges3__45__cpo4swapE
	.align		8
        /*0050*/ 	.dword	_ZN39_INTERNAL_67fe7dc0_4_k_cu_e16006fe_33024cuda3std6ranges3__45__cpo9iter_moveE
	.align		8
        /*0058*/ 	.dword	_ZN39_INTERNAL_67fe7dc0_4_k_cu_e16006fe_33024cute7productE
	.align		8
        /*0060*/ 	.dword	_ZN39_INTERNAL_67fe7dc0_4_k_cu_e16006fe_33024cute1_E
	.align		8
        /*0068*/ 	.dword	$str$22
	.align		8
        /*0070*/ 	.dword	$str$23


//--------------------- .text._ZN7cutlass13device_kernelINS_4gemm6kernel13GemmUniversalIN4cute5tupleIJiiiiEEENS1_10collective13CollectiveMmaINS1_34MainloopSm90TmaGmmaWarpSpecializedILi5ENS5_IJNS4_1CILi1EEENSA_ILi2EEESB_EEENS1_35KernelTmaWarpSpecializedCooperativeEEENS5_IJNSA_ILi256EEENSA_ILi128EEESH_EEENS_6half_tENS5_IJlSB_lEEESJ_SK_NS4_8TiledMMAINS4_8MMA_AtomIJNS4_4SM904GMMA26MMA_64x128x16_F32F16F16_SSILNSO_5MajorE0ELSQ_0ELNSO_7ScaleInE1ELSR_1EEEEEENS4_6LayoutINS5_IJSC_SB_SB_EEENS5_IJSB_NSA_ILi0EEESW_EEEEENS5_IJNS4_10UnderscoreESZ_SZ_EEEEENS4_23SM90_TMA_LOAD_MULTICASTENS4_14ComposedLayoutINS4_7SwizzleILi3ELi4ELi3EEENS4_18smem_ptr_flag_bitsILi16EEENSU_INS5_IJNSA_ILi8EEENSA_ILi64EEEEEENS5_IJS19_SB_EEEEEEEvNS4_8identityENS4_13SM90_TMA_LOADES1D_vS1E_EENS_8epilogue10collective6detail29Sm90TmaWarpSpecializedAdapterINS1I_15DefaultEpilogueISJ_SK_SK_NS1H_6thread17LinearCombinationISJ_Li1EffLNS1M_9ScaleType4KindE0ELNS_15FloatRoundStyleE2ESJ_EENS1_15EpilogueDefaultEEEEEvvEEEEvNT_6ParamsE --------------------------
	.section	.text._ZN7cutlass13device_kernelINS_4gemm6kernel13GemmUniversalIN4cute5tupleIJiiiiEEENS1_10collective13CollectiveMmaINS1_34MainloopSm90TmaGmmaWarpSpecializedILi5ENS5_IJNS4_1CILi1EEENSA_ILi2EEESB_EEENS1_35KernelTmaWarpSpecializedCooperativeEEENS5_IJNSA_ILi256EEENSA_ILi128EEESH_EEENS_6half_tENS5_IJlSB_lEEESJ_SK_NS4_8TiledMMAINS4_8MMA_AtomIJNS4_4SM904GMMA26MMA_64x128x16_F32F16F16_SSILNSO_5MajorE0ELSQ_0ELNSO_7ScaleInE1ELSR_1EEEEEENS4_6LayoutINS5_IJSC_SB_SB_EEENS5_IJSB_NSA_ILi0EEESW_EEEEENS5_IJNS4_10UnderscoreESZ_SZ_EEEEENS4_23SM90_TMA_LOAD_MULTICASTENS4_14ComposedLayoutINS4_7SwizzleILi3ELi4ELi3EEENS4_18smem_ptr_flag_bitsILi16EEENSU_INS5_IJNSA_ILi8EEENSA_ILi64EEEEEENS5_IJS19_SB_EEEEEEEvNS4_8identityENS4_13SM90_TMA_LOADES1D_vS1E_EENS_8epilogue10collective6detail29Sm90TmaWarpSpecializedAdapterINS1I_15DefaultEpilogueISJ_SK_SK_NS1H_6thread17LinearCombinationISJ_Li1EffLNS1M_9ScaleType4KindE0ELNS_15FloatRoundStyleE2ESJ_EENS1_15EpilogueDefaultEEEEEvvEEEEvNT_6ParamsE,"ax",@progbits
	.align	128
.text._ZN7cutlass13device_kernelINS_4gemm6kernel13GemmUniversalIN4cute5tupleIJiiiiEEENS1_10collective13CollectiveMmaINS1_34MainloopSm90TmaGmmaWarpSpecializedILi5ENS5_IJNS4_1CILi1EEENSA_ILi2EEESB_EEENS1_35KernelTmaWarpSpecializedCooperativeEEENS5_IJNSA_ILi256EEENSA_ILi128EEESH_EEENS_6half_tENS5_IJlSB_lEEESJ_SK_NS4_8TiledMMAINS4_8MMA_AtomIJNS4_4SM904GMMA26MMA_64x128x16_F32F16F16_SSILNSO_5MajorE0ELSQ_0ELNSO_7ScaleInE1ELSR_1EEEEEENS4_6LayoutINS5_IJSC_SB_SB_EEENS5_IJSB_NSA_ILi0EEESW_EEEEENS5_IJNS4_10UnderscoreESZ_SZ_EEEEENS4_23SM90_TMA_LOAD_MULTICASTENS4_14ComposedLayoutINS4_7SwizzleILi3ELi4ELi3EEENS4_18smem_ptr_flag_bitsILi16EEENSU_INS5_IJNSA_ILi8EEENSA_ILi64EEEEEENS5_IJS19_SB_EEEEEEEvNS4_8identityENS4_13SM90_TMA_LOADES1D_vS1E_EENS_8epilogue10collective6detail29Sm90TmaWarpSpecializedAdapterINS1I_15DefaultEpilogueISJ_SK_SK_NS1H_6thread17LinearCombinationISJ_Li1EffLNS1M_9ScaleType4KindE0ELNS_15FloatRoundStyleE2ESJ_EENS1_15EpilogueDefaultEEEEEvvEEEEvNT_6ParamsE:
        .type           _ZN7cutlass13device_kernelINS_4gemm6kernel13GemmUniversalIN4cute5tupleIJiiiiEEENS1_10collective13CollectiveMmaINS1_34MainloopSm90TmaGmmaWarpSpecializedILi5ENS5_IJNS4_1CILi1EEENSA_ILi2EEESB_EEENS1_35KernelTmaWarpSpecializedCooperativeEEENS5_IJNSA_ILi256EEENSA_ILi128EEESH_EEENS_6half_tENS5_IJlSB_lEEESJ_SK_NS4_8TiledMMAINS4_8MMA_AtomIJNS4_4SM904GMMA26MMA_64x128x16_F32F16F16_SSILNSO_5MajorE0ELSQ_0ELNSO_7ScaleInE1ELSR_1EEEEEENS4_6LayoutINS5_IJSC_SB_SB_EEENS5_IJSB_NSA_ILi0EEESW_EEEEENS5_IJNS4_10UnderscoreESZ_SZ_EEEEENS4_23SM90_TMA_LOAD_MULTICASTENS4_14ComposedLayoutINS4_7SwizzleILi3ELi4ELi3EEENS4_18smem_ptr_flag_bitsILi16EEENSU_INS5_IJNSA_ILi8EEENSA_ILi64EEEEEENS5_IJS19_SB_EEEEEEEvNS4_8identityENS4_13SM90_TMA_LOADES1D_vS1E_EENS_8epilogue10collective6detail29Sm90TmaWarpSpecializedAdapterINS1I_15DefaultEpilogueISJ_SK_SK_NS1H_6thread17LinearCombinationISJ_Li1EffLNS1M_9ScaleType4KindE0ELNS_15FloatRoundStyleE2ESJ_EENS1_15EpilogueDefaultEEEEEvvEEEEvNT_6ParamsE,@function
        .size           _ZN7cutlass13device_kernelINS_4gemm6kernel13GemmUniversalIN4cute5tupleIJiiiiEEENS1_10collective13CollectiveMmaINS1_34MainloopSm90TmaGmmaWarpSpecializedILi5ENS5_IJNS4_1CILi1EEENSA_ILi2EEESB_EEENS1_35KernelTmaWarpSpecializedCooperativeEEENS5_IJNSA_ILi256EEENSA_ILi128EEESH_EEENS_6half_tENS5_IJlSB_lEEESJ_SK_NS4_8TiledMMAINS4_8MMA_AtomIJNS4_4SM904GMMA26MMA_64x128x16_F32F16F16_SSILNSO_5MajorE0ELSQ_0ELNSO_7ScaleInE1ELSR_1EEEEEENS4_6LayoutINS5_IJSC_SB_SB_EEENS5_IJSB_NSA_ILi0EEESW_EEEEENS5_IJNS4_10UnderscoreESZ_SZ_EEEEENS4_23SM90_TMA_LOAD_MULTICASTENS4_14ComposedLayoutINS4_7SwizzleILi3ELi4ELi3EEENS4_18smem_ptr_flag_bitsILi16EEENSU_INS5_IJNSA_ILi8EEENSA_ILi64EEEEEENS5_IJS19_SB_EEEEEEEvNS4_8identityENS4_13SM90_TMA_LOADES1D_vS1E_EENS_8epilogue10collective6detail29Sm90TmaWarpSpecializedAdapterINS1I_15DefaultEpilogueISJ_SK_SK_NS1H_6thread17LinearCombinationISJ_Li1EffLNS1M_9ScaleType4KindE0ELNS_15FloatRoundStyleE2ESJ_EENS1_15EpilogueDefaultEEEEEvvEEEEvNT_6ParamsE,(.L_x_327 - _ZN7cutlass13device_kernelINS_4gemm6kernel13GemmUniversalIN4cute5tupleIJiiiiEEENS1_10collective13CollectiveMmaINS1_34MainloopSm90TmaGmmaWarpSpecializedILi5ENS5_IJNS4_1CILi1EEENSA_ILi2EEESB_EEENS1_35KernelTmaWarpSpecializedCooperativeEEENS5_IJNSA_ILi256EEENSA_ILi128EEESH_EEENS_6half_tENS5_IJlSB_lEEESJ_SK_NS4_8TiledMMAINS4_8MMA_AtomIJNS4_4SM904GMMA26MMA_64x128x16_F32F16F16_SSILNSO_5MajorE0ELSQ_0ELNSO_7ScaleInE1ELSR_1EEEEEENS4_6LayoutINS5_IJSC_SB_SB_EEENS5_IJSB_NSA_ILi0EEESW_EEEEENS5_IJNS4_10UnderscoreESZ_SZ_EEEEENS4_23SM90_TMA_LOAD_MULTICASTENS4_14ComposedLayoutINS4_7SwizzleILi3ELi4ELi3EEENS4_18smem_ptr_flag_bitsILi16EEENSU_INS5_IJNSA_ILi8EEENSA_ILi64EEEEEENS5_IJS19_SB_EEEEEEEvNS4_8identityENS4_13SM90_TMA_LOADES1D_vS1E_EENS_8epilogue10collective6detail29Sm90TmaWarpSpecializedAdapterINS1I_15DefaultEpilogueISJ_SK_SK_NS1H_6thread17LinearCombinationISJ_Li1EffLNS1M_9ScaleType4KindE0ELNS_15FloatRoundStyleE2ESJ_EENS1_15EpilogueDefaultEEEEEvvEEEEvNT_6ParamsE)
        .other          _ZN7cutlass13device_kernelINS_4gemm6kernel13GemmUniversalIN4cute5tupleIJiiiiEEENS1_10collective13CollectiveMmaINS1_34MainloopSm90TmaGmmaWarpSpecializedILi5ENS5_IJNS4_1CILi1EEENSA_ILi2EEESB_EEENS1_35KernelTmaWarpSpecializedCooperativeEEENS5_IJNSA_ILi256EEENSA_ILi128EEESH_EEENS_6half_tENS5_IJlSB_lEEESJ_SK_NS4_8TiledMMAINS4_8MMA_AtomIJNS4_4SM904GMMA26MMA_64x128x16_F32F16F16_SSILNSO_5MajorE0ELSQ_0ELNSO_7ScaleInE1ELSR_1EEEEEENS4_6LayoutINS5_IJSC_SB_SB_EEENS5_IJSB_NSA_ILi0EEESW_EEEEENS5_IJNS4_10UnderscoreESZ_SZ_EEEEENS4_23SM90_TMA_LOAD_MULTICASTENS4_14ComposedLayoutINS4_7SwizzleILi3ELi4ELi3EEENS4_18smem_ptr_flag_bitsILi16EEENSU_INS5_IJNSA_ILi8EEENSA_ILi64EEEEEENS5_IJS19_SB_EEEEEEEvNS4_8identityENS4_13SM90_TMA_LOADES1D_vS1E_EENS_8epilogue10collective6detail29Sm90TmaWarpSpecializedAdapterINS1I_15DefaultEpilogueISJ_SK_SK_NS1H_6thread17LinearCombinationISJ_Li1EffLNS1M_9ScaleType4KindE0ELNS_15FloatRoundStyleE2ESJ_EENS1_15EpilogueDefaultEEEEEvvEEEEvNT_6ParamsE,@"STO_CUDA_ENTRY STV_DEFAULT"
_ZN7cutlass13device_kernelINS_4gemm6kernel13GemmUniversalIN4cute5tupleIJiiiiEEENS1_10collective13CollectiveMmaINS1_34MainloopSm90TmaGmmaWarpSpecializedILi5ENS5_IJNS4_1CILi1EEENSA_ILi2EEESB_EEENS1_35KernelTmaWarpSpecializedCooperativeEEENS5_IJNSA_ILi256EEENSA_ILi128EEESH_EEENS_6half_tENS5_IJlSB_lEEESJ_SK_NS4_8TiledMMAINS4_8MMA_AtomIJNS4_4SM904GMMA26MMA_64x128x16_F32F16F16_SSILNSO_5MajorE0ELSQ_0ELNSO_7ScaleInE1ELSR_1EEEEEENS4_6LayoutINS5_IJSC_SB_SB_EEENS5_IJSB_NSA_ILi0EEESW_EEEEENS5_IJNS4_10UnderscoreESZ_SZ_EEEEENS4_23SM90_TMA_LOAD_MULTICASTENS4_14ComposedLayoutINS4_7SwizzleILi3ELi4ELi3EEENS4_18smem_ptr_flag_bitsILi16EEENSU_INS5_IJNSA_ILi8EEENSA_ILi64EEEEEENS5_IJS19_SB_EEEEEEEvNS4_8identityENS4_13SM90_TMA_LOADES1D_vS1E_EENS_8epilogue10collective6detail29Sm90TmaWarpSpecializedAdapterINS1I_15DefaultEpilogueISJ_SK_SK_NS1H_6thread17LinearCombinationISJ_Li1EffLNS1M_9ScaleType4KindE0ELNS_15FloatRoundStyleE2ESJ_EENS1_15EpilogueDefaultEEEEEvvEEEEvNT_6ParamsE:
[----:B------:R-:W0:Y:S01]  /*0000*/  LDC R1, c[0x0][0x28] ;  /* 0x00000a00ff017b82 */ /* 0x000e220000000800 */
[----:B------:R-:W1:Y:S01]  /*0010*/  S2R R18, SR_TID.X ;  /* 0x0000000000127919 */ /* 0x000e620000002100 */
[----:B------:R-:W-:Y:S01]  /*0020*/  ELECT P0, URZ, PT ;  /* 0x00000000003f782f */ /* 0x000fe20003800000 */
[----:B------:R-:W-:Y:S01]  /*0030*/  BSSY B0, `(.L_x_0) ;  /* 0x000000f000007945 */ /* 0x000fe20003800000 */
[--C-:B-1----:R-:W-:Y:S02]  /*0040*/  SHF.R.U32.HI R0, RZ, 0x5, R18.reuse ;  /* 0x00000005ff007819 */ /* 0x102fe40000011612 */
[----:B------:R-:W-:-:S03]  /*0050*/  SHF.R.U32.HI R3, RZ, 0x7, R18 ;  /* 0x00000007ff037819 */ /* 0x000fc60000011612 */
[----:B------:R-:W1:Y:S04]  /*0060*/  SHFL.IDX PT, R2, R0, RZ, 0x1f ;  /* 0x00001fff00027589 */ /* 0x000e6800000e0000 */
[----:B------:R2:W3:Y:S01]  /*0070*/  SHFL.IDX PT, R5, R3, RZ, 0x1f ;  /* 0x00001fff03057589 */ /* 0x0004e200000e0000 */
[----:B-1----:R-:W-:-:S13]  /*0080*/  ISETP.NE.OR P0, PT, R2, RZ, !P0 ;  /* 0x000000ff0200720c */ /* 0x002fda0004705670 */
[----:B0-23--:R-:W-:Y:S05]  /*0090*/  @P0 BRA `(.L_x_1) ;  /* 0x0000000000200947 */ /* 0x00dfea0003800000 */
[----:B------:R-:W-:Y:S02]  /*00a0*/  ULDC.64 UR4, c[0x0][0x198] ;  /* 0x0000660000047ab9 */ /* 0x000fe40000000a00 */
[----:B------:R-:W-:Y:S02]  /*00b0*/  UIADD3 UR6, UP0, UR4, 0xf0, URZ ;  /* 0x000000f004067890 */ /* 0x000fe4000ff1e03f */
[----:B------:R-:W-:Y:S02]  /*00c0*/  UIADD3 UR4, UP1, UR4, 0x1f0, URZ ;  /* 0x000001f004047890 */ /* 0x000fe4000ff3e03f */
[----:B------:R-:W-:Y:S02]  /*00d0*/  UIADD3.X UR7, URZ, UR5, URZ, UP0, !UPT ;  /* 0x000000053f077290 */ /* 0x000fe400087fe43f */
[----:B------:R-:W-:-:S07]  /*00e0*/  UIADD3.X UR5, URZ, UR5, URZ, UP1, !UPT ;  /* 0x000000053f057290 */ /* 0x000fce0008ffe43f */
[----:B------:R0:W-:Y:S02]  /*00f0*/  UTMACCTL.PF [UR6] ;  /* 0x00000000060079b9 */ /* 0x0001e40008040000 */
[----:B------:R0:W-:Y:S02]  /*0100*/  UTMACCTL.PF [UR4] ;  /* 0x00000000040079b9 */ /* 0x0001e40008040000 */
[----:B0-----:R-:W-:Y:S01]  /*0110*/  NOP ;  /* 0x0000000000007918 */ /* 0x001fe20000000000 */
.L_x_1:
[----:B------:R-:W-:Y:S05]  /*0120*/  BSYNC B0 ;  /* 0x0000000000007941 */ /* 0x000fea0003800000 */
.L_x_0:
[----:B------:R-:W0:Y:S02]  /*0130*/  SHFL.IDX PT, R3, R0, RZ, 0x1f ;  /* 0x00001fff00037589 */ /* 0x000e2400000e0000 */
[----:B0-----:R-:W-:-:S13]  /*0140*/  ISETP.NE.AND P0, PT, R3, RZ, PT ;  /* 0x000000ff0300720c */ /* 0x001fda0003f05270 */
[----:B------:R-:W-:Y:S05]  /*0150*/  @P0 BRA `(.L_x_2) ;  /* 0x0000000000600947 */ /* 0x000fea0003800000 */
[----:B------:R-:W0:Y:S01]  /*0160*/  S2UR UR8, SR_CgaCtaId ;  /* 0x00000000000879c3 */ /* 0x000e220000008800 */
[----:B------:R-:W-:Y:S01]  /*0170*/  UMOV UR4, 0x400 ;  /* 0x0000040000047882 */ /* 0x000fe20000000000 */
[----:B------:R-:W-:Y:S01]  /*0180*/  UMOV UR5, 0x1 ;  /* 0x0000000100057882 */ /* 0x000fe20000000000 */
[----:B------:R-:W-:Y:S01]  /*0190*/  UMOV UR6, 0x4 ;  /* 0x0000000400067882 */ /* 0x000fe20000000000 */
[----:B------:R-:W-:Y:S01]  /*01a0*/  ELECT P0, URZ, PT ;  /* 0x00000000003f782f */ /* 0x000fe20003800000 */
[----:B------:R-:W-:-:S04]  /*01b0*/  UIADD3 UR6, -UR6, 0x100000, URZ ;  /* 0x0010000006067890 */ /* 0x000fc8000fffe13f */
[----:B------:R-:W-:Y:S02]  /*01c0*/  USHF.L.U32 UR7, UR6, 0xb, URZ ;  /* 0x0000000b06077899 */ /* 0x000fe4000800063f */
[----:B------:R-:W-:Y:S02]  /*01d0*/  USHF.L.U32 UR6, UR6, 0x1, URZ ;  /* 0x0000000106067899 */ /* 0x000fe4000800063f */
[----:B0-----:R-:W-:Y:S02]  /*01e0*/  ULEA UR8, UR8, UR4, 0x18 ;  /* 0x0000000408087291 */ /* 0x001fe4000f8ec03f */
[----:B------:R-:W-:-:S04]  /*01f0*/  UIADD3 UR4, -UR5, 0x100000, URZ ;  /* 0x0010000005047890 */ /* 0x000fc8000fffe13f */
[----:B------:R-:W-:Y:S02]  /*0200*/  USHF.L.U32 UR5, UR4, 0xb, URZ ;  /* 0x0000000b04057899 */ /* 0x000fe4000800063f */
[----:B------:R-:W-:Y:S01]  /*0210*/  USHF.L.U32 UR4, UR4, 0x1, URZ ;  /* 0x0000000104047899 */ /* 0x000fe2000800063f */
[----:B------:R-:W0:Y:S11]  /*0220*/  FENCE.VIEW.ASYNC.S ;  /* 0x00000000000073c6 */ /* 0x000e360000000000 */
[----:B0-----:R0:W1:Y:S01]  /*0230*/  SYNCS.EXCH.64 URZ, [UR8], UR4 ;  /* 0x00000004083f75b2 */ /* 0x0010620008000100 */
[----:B------:R0:W2:Y:S01]  /*0240*/  SYNCS.EXCH.64 URZ, [UR8+0x28], UR6 ;  /* 0x00002806083f75b2 */ /* 0x0000a20008000100 */
[----:B------:R0:W3:Y:S01]  /*0250*/  SYNCS.EXCH.64 URZ, [UR8+0x8], UR4 ;  /* 0x00000804083f75b2 */ /* 0x0000e20008000100 */
[----:B------:R0:W4:Y:S01]  /*0260*/  SYNCS.EXCH.64 URZ, [UR8+0x30], UR6 ;  /* 0x00003006083f75b2 */ /* 0x0001220008000100 */
[----:B------:R0:W0:Y:S01]  /*0270*/  SYNCS.EXCH.64 URZ, [UR8+0x10], UR4 ;  /* 0x00001004083f75b2 */ /* 0x0000220008000100 */
[----:B------:R0:W0:Y:S01]  /*0280*/  SYNCS.EXCH.64 URZ, [UR8+0x38], UR6 ;  /* 0x00003806083f75b2 */ /* 0x0000220008000100 */
[----:B------:R0:W0:Y:S01]  /*0290*/  SYNCS.EXCH.64 URZ, [UR8+0x18], UR4 ;  /* 0x00001804083f75b2 */ /* 0x0000220008000100 */
[----:B------:R0:W0:Y:S01]  /*02a0*/  SYNCS.EXCH.64 URZ, [UR8+0x40], UR6 ;  /* 0x00004006083f75b2 */ /* 0x0000220008000100 */
[----:B------:R0:W0:Y:S01]  /*02b0*/  SYNCS.EXCH.64 URZ, [UR8+0x20], UR4 ;  /* 0x00002004083f75b2 */ /* 0x0000220008000100 */
[----:B------:R0:W0:Y:S01]  /*02c0*/  SYNCS.EXCH.64 URZ, [UR8+0x48], UR6 ;  /* 0x00004806083f75b2 */ /* 0x0000220008000100 */
[----:B------:R-:W-:Y:S01]  /*02d0*/  NOP ;  /* 0x0000000000007918 */ /* 0x000fe20000000000 */
.L_x_2:
[----:B------:R-:W5:Y:S01]  /*02e0*/  SHFL.IDX PT, R0, R0, RZ, 0x1f ;  /* 0x00001fff00007589 */ /* 0x000f6200000e0000 */
[----:B------:R-:W-:Y:S01]  /*02f0*/  SHF.R.S32.HI R7, RZ, 0x1f, R18 ;  /* 0x0000001fff077819 */ /* 0x000fe20000011412 */
[----:B0-----:R-:W0:Y:S01]  /*0300*/  S2UR UR8, SR_CTAID.X ;  /* 0x00000000000879c3 */ /* 0x001e220000002500 */
[----:B------:R-:W-:Y:S01]  /*0310*/  ELECT P0, URZ, PT ;  /* 0x00000000003f782f */ /* 0x000fe20003800000 */
[----:B------:R-:W1:Y:S01]  /*0320*/  S2R R4, SR_CTAID.Y ;  /* 0x0000000000047919 */ /* 0x000e620000002600 */
[----:B------:R-:W-:Y:S01]  /*0330*/  LEA.HI R7, R7, R18, RZ, 0x7 ;  /* 0x0000001207077211 */ /* 0x000fe200078f38ff */
[----:B------:R-:W-:Y:S01]  /*0340*/  ULDC UR4, c[0x0][0x154] ;  /* 0x0000550000047ab9 */ /* 0x000fe20000000800 */
[----:B------:R-:W-:Y:S01]  /*0350*/  SHF.R.S32.HI R8, RZ, 0x1f, R3 ;  /* 0x0000001fff087819 */ /* 0x000fe20000011403 */
[----:B------:R-:W-:Y:S01]  /*0360*/  NOP ;  /* 0x0000000000007918 */ /* 0x000fe20000000000 */
[----:B------:R-:W-:Y:S01]  /*0370*/  LOP3.LUT R7, R7, 0xffffff80, RZ, 0xc0, !PT ;  /* 0xffffff8007077812 */ /* 0x000fe200078ec0ff */
[----:B------:R-:W2:Y:S01]  /*0380*/  LDC R12, c[0x0][0x140] ;  /* 0x00005000ff0c7b82 */ /* 0x000ea20000000800 */
[----:B------:R-:W-:Y:S01]  /*0390*/  LEA.HI R8, R8, R3, RZ, 0x2 ;  /* 0x0000000308087211 */ /* 0x000fe200078f10ff */
[----:B------:R-:W-:-:S02]  /*03a0*/  NOP ;  /* 0x0000000000007918 */ /* 0x000fc40000000000 */
[----:B------:R-:W-:Y:S01]  /*03b0*/  IMAD.IADD R6, R18, 0x1, -R7 ;  /* 0x0000000112067824 */ /* 0x000fe200078e0a07 */
[----:B------:R-:W-:-:S03]  /*03c0*/  LOP3.LUT R8, R8, 0x3ffffffc, RZ, 0xc0, !PT ;  /* 0x3ffffffc08087812 */ /* 0x000fc600078ec0ff */
[----:B------:R-:W3:Y:S01]  /*03d0*/  LDC R10, c[0x0][0x144] ;  /* 0x00005100ff0a7b82 */ /* 0x000ee20000000800 */
[----:B------:R-:W-:Y:S02]  /*03e0*/  SHF.R.S32.HI R7, RZ, 0x1f, R6 ;  /* 0x0000001fff077819 */ /* 0x000fe40000011406 */
[----:B------:R-:W-:Y:S02]  /*03f0*/  LOP3.LUT P2, RZ, R6, 0x7, RZ, 0xc0, !PT ;  /* 0x0000000706ff7812 */ /* 0x000fe4000784c0ff */
[----:B------:R-:W-:Y:S02]  /*0400*/  LEA.HI R7, R7, R6, RZ, 0x3 ;  /* 0x0000000607077211 */ /* 0x000fe400078f18ff */
[----:B-----5:R-:W-:Y:S02]  /*0410*/  ISETP.NE.OR P0, PT, R0, RZ, !P0 ;  /* 0x000000ff0000720c */ /* 0x020fe40004705670 */
[--C-:B------:R-:W-:Y:S02]  /*0420*/  SHF.R.S32.HI R0, RZ, 0x3, R7.reuse ;  /* 0x00000003ff007819 */ /* 0x100fe40000011407 */
[----:B------:R-:W-:-:S02]  /*0430*/  SHF.R.S32.HI R7, RZ, 0x1f, R7 ;  /* 0x0000001fff077819 */ /* 0x000fc40000011407 */
[----:B------:R-:W-:Y:S02]  /*0440*/  IADD3 R6, R5, -0x1, RZ ;  /* 0xffffffff05067810 */ /* 0x000fe40007ffe0ff */
[----:B------:R-:W-:Y:S02]  /*0450*/  LEA.HI R7, R7, R0, RZ, 0x2 ;  /* 0x0000000007077211 */ /* 0x000fe400078f10ff */
[----:B--2---:R-:W-:Y:S02]  /*0460*/  ISETP.EQ.U32.AND P3, PT, R12, 0x1, PT ;  /* 0x000000010c00780c */ /* 0x004fe40003f62070 */
[----:B-1----:R-:W-:Y:S01]  /*0470*/  I2FP.F32.U32 R9, R4 ;  /* 0x0000000400097245 */ /* 0x002fe20000201000 */
[----:B------:R-:W-:Y:S01]  /*0480*/  VOTEU.ALL UP0, P0 ;  /* 0x00000000003f7886 */ /* 0x000fe20000000000 */
[----:B------:R-:W-:Y:S01]  /*0490*/  LOP3.LUT R7, R7, 0xfffffffc, RZ, 0xc0, !PT ;  /* 0xfffffffc07077812 */ /* 0x000fe200078ec0ff */
[----:B------:R-:W-:Y:S01]  /*04a0*/  VOTEU.ALL UP1, P0 ;  /* 0x00000000003f7886 */ /* 0x000fe20000020000 */
[----:B------:R-:W-:Y:S01]  /*04b0*/  ISETP.GE.U32.AND P5, PT, R6, 0x2, PT ;  /* 0x000000020600780c */ /* 0x000fe20003fa6070 */
[----:B------:R-:W-:Y:S01]  /*04c0*/  FMUL R11, R9, UR4 ;  /* 0x00000004090b7c20 */ /* 0x000fe20008400000 */
[----:B------:R-:W-:Y:S01]  /*04d0*/  IMAD.IADD R9, R3, 0x1, -R8 ;  /* 0x0000000103097824 */ /* 0x000fe200078e0a08 */
[----:B0-----:R-:W-:Y:S01]  /*04e0*/  I2FP.F32.U32 R8, UR8 ;  /* 0x0000000800087c45 */ /* 0x001fe20008201000 */
[----:B------:R-:W-:Y:S01]  /*04f0*/  IMAD.IADD R0, R0, 0x1, -R7 ;  /* 0x0000000100007824 */ /* 0x000fe200078e0a07 */
[----:B------:R-:W0:Y:S01]  /*0500*/  @!UP0 S2UR UR7, SR_CgaCtaId ;  /* 0x00000000000789c3 */ /* 0x000e220000008800 */
[----:B------:R-:W-:Y:S01]  /*0510*/  ULDC UR4, c[0x0][0x150] ;  /* 0x0000540000047ab9 */ /* 0x000fe20000000800 */
[----:B------:R-:W1:Y:S01]  /*0520*/  F2I.U32.TRUNC.NTZ R11, R11 ;  /* 0x0000000b000b7305 */ /* 0x000e62000020f000 */
[----:B------:R-:W-:Y:S01]  /*0530*/  FMUL R8, R8, UR4 ;  /* 0x0000000408087c20 */ /* 0x000fe20008400000 */
[----:B------:R-:W-:Y:S01]  /*0540*/  SHF.R.S32.HI R3, RZ, 0x1f, R2 ;  /* 0x0000001fff037819 */ /* 0x000fe20000011402 */
[----:B------:R-:W-:Y:S01]  /*0550*/  IMAD R9, R9, 0x4, R0 ;  /* 0x0000000409097824 */ /* 0x000fe200078e0200 */
[----:B------:R-:W-:Y:S01]  /*0560*/  UMOV UR4, 0x20 ;  /* 0x0000002000047882 */ /* 0x000fe20000000000 */
[----:B------:R-:W-:Y:S01]  /*0570*/  @!UP0 UMOV UR6, 0x400 ;  /* 0x0000040000068882 */ /* 0x000fe20000000000 */
[----:B------:R-:W2:Y:S01]  /*0580*/  LDC R7, c[0x0][0x148] ;  /* 0x00005200ff077b82 */ /* 0x000ea20000000800 */
[----:B------:R-:W-:Y:S01]  /*0590*/  LEA.HI R3, R3, R2, RZ, 0x2 ;  /* 0x0000000203037211 */ /* 0x000fe200078f10ff */
[----:B------:R-:W5:Y:S01]  /*05a0*/  F2I.U32.TRUNC.NTZ R8, R8 ;  /* 0x0000000800087305 */ /* 0x000f62000020f000 */
[----:B------:R-:W-:Y:S01]  /*05b0*/  IMAD.SHL.U32 R22, R9, 0x4, RZ ;  /* 0x0000000409167824 */ /* 0x000fe200078e00ff */
[----:B------:R-:W-:-:S04]  /*05c0*/  @!UP0 UIADD3 UR4, -UR4, 0x100000, URZ ;  /* 0x0010000004048890 */ /* 0x000fc8000fffe13f */
[----:B------:R-:W-:Y:S02]  /*05d0*/  @!UP0 USHF.L.U32 UR5, UR4, 0xb, URZ ;  /* 0x0000000b04058899 */ /* 0x000fe4000800063f */
[----:B------:R-:W-:Y:S01]  /*05e0*/  @!UP0 USHF.L.U32 UR4, UR4, 0x1, URZ ;  /* 0x0000000104048899 */ /* 0x000fe2000800063f */
[----:B------:R-:W-:Y:S02]  /*05f0*/  LOP3.LUT R3, R3, 0xfffffffc, RZ, 0xc0, !PT ;  /* 0xfffffffc03037812 */ /* 0x000fe400078ec0ff */
[----:B------:R-:W-:Y:S01]  /*0600*/  LOP3.LUT R22, R9, 0xc, R22, 0x78, !PT ;  /* 0x0000000c09167812 */ /* 0x000fe200078e7816 */
[----:B-1----:R-:W-:Y:S02]  /*0610*/  IMAD.MOV R21, RZ, RZ, -R11 ;  /* 0x000000ffff157224 */ /* 0x002fe400078e0a0b */
[----:B------:R-:W-:Y:S01]  /*0620*/  IMAD.IADD R0, R2, 0x1, -R3 ;  /* 0x0000000102007824 */ /* 0x000fe200078e0a03 */
[----:B0-----:R-:W-:Y:S01]  /*0630*/  @!UP0 ULEA UR6, UR7, UR6, 0x18 ;  /* 0x0000000607068291 */ /* 0x001fe2000f8ec03f */
[----:B-----5:R-:W-:-:S03]  /*0640*/  IMAD.MOV R3, RZ, RZ, -R8 ;  /* 0x000000ffff037224 */ /* 0x020fc600078e0a08 */
[----:B------:R-:W-:Y:S01]  /*0650*/  ISETP.NE.AND P1, PT, R0, 0x3, PT ;  /* 0x000000030000780c */ /* 0x000fe20003f25270 */
[----:B------:R-:W-:Y:S01]  /*0660*/  VOTEU.ALL UP0, P0 ;  /* 0x00000000003f7886 */ /* 0x000fe20000000000 */
[----:B------:R-:W-:Y:S01]  /*0670*/  ISETP.LT.U32.AND P0, PT, R22, 0x2, !P2 ;  /* 0x000000021600780c */ /* 0x000fe20005701070 */
[----:B---3--:R-:W-:Y:S01]  /*0680*/  IMAD R3, R10, R3, UR8 ;  /* 0x000000080a037e24 */ /* 0x008fe2000f8e0203 */
[----:B------:R-:W-:Y:S01]  /*0690*/  ISETP.EQ.OR P1, PT, R0, RZ, !P1 ;  /* 0x000000ff0000720c */ /* 0x000fe20004f22670 */
[----:B--2---:R-:W-:Y:S01]  /*06a0*/  IMAD R9, R7, R21, R4 ;  /* 0x0000001507097224 */ /* 0x004fe200078e0204 */
[C---:B------:R-:W-:Y:S02]  /*06b0*/  ISETP.NE.AND P2, PT, R5.reuse, RZ, PT ;  /* 0x000000ff0500720c */ /* 0x040fe40003f45270 */
[----:B------:R-:W-:Y:S01]  /*06c0*/  ISETP.EQ.AND P1, PT, R5, RZ, P1 ;  /* 0x000000ff0500720c */ /* 0x000fe20000f22270 */
[----:B------:R-:W0:Y:S02]  /*06d0*/  FENCE.VIEW.ASYNC.S ;  /* 0x00000000000073c6 */ /* 0x000e240000000000 */
[----:B0-----:R0:W1:Y:S01]  /*06e0*/  @!UP0 SYNCS.EXCH.64 URZ, [UR6+0x60], UR4 ;  /* 0x00006004063f85b2 */ /* 0x0010620008000100 */
[----:B------:R-:W-:-:S02]  /*06f0*/  ISETP.NE.AND P4, PT, R9, R22, PT ;  /* 0x000000160900720c */ /* 0x000fc40003f85270 */
[----:B------:R-:W-:Y:S02]  /*0700*/  SEL R19, RZ, 0x1, !P1 ;  /* 0x00000001ff137807 */ /* 0x000fe40004800000 */
[----:B------:R-:W-:Y:S02]  /*0710*/  ISETP.EQ.OR P4, PT, R3, RZ, !P4 ;  /* 0x000000ff0300720c */ /* 0x000fe40006782670 */
[----:B------:R-:W-:Y:S02]  /*0720*/  SEL R19, R19, 0x2, P5 ;  /* 0x0000000213137807 */ /* 0x000fe40002800000 */
[----:B------:R-:W-:-:S04]  /*0730*/  PLOP3.LUT P0, PT, P0, P4, PT, 0x80, 0x0 ;  /* 0x000000000000781c */ /* 0x000fc80000709070 */
[----:B------:R-:W-:Y:S01]  /*0740*/  P2R R156, PR, RZ, 0x1 ;  /* 0x00000001ff9c7803 */ /* 0x000fe20000000000 */
[----:B------:R0:W2:Y:S01]  /*0750*/  @!UP1 SYNCS.EXCH.64 URZ, [UR6+0x68], UR4 ;  /* 0x00006804063f95b2 */ /* 0x0000a20008000100 */
[----:B------:R-:W-:Y:S01]  /*0760*/  NOP ;  /* 0x0000000000007918 */ /* 0x000fe20000000000 */
[----:B------:R-:W-:Y:S06]  /*0770*/  @!P3 BRA `(.L_x_3) ;  /* 0x000000000008b947 */ /* 0x000fec0003800000 */
[----:B-12-4-:R-:W-:Y:S01]  /*0780*/  UCGABAR_ARV ;  /* 0x00000000000079c7 */ /* 0x016fe20008000000 */
[----:B------:R-:W-:Y:S05]  /*0790*/  BRA `(.L_x_4) ;  /* 0x0000000000047947 */ /* 0x000fea0003800000 */
.L_x_3:
[----:B-12-4-:R-:W-:Y:S01]  /*07a0*/  NOP ;  /* 0x0000000000007918 */ /* 0x016fe20000000000 */
.L_x_4:
[----:B------:R-:W1:Y:S01]  /*07b0*/  LDC R2, c[0x0][0x65c] ;  /* 0x00019700ff027b82 */ /* 0x000e620000000800 */
[----:B------:R-:W-:Y:S02]  /*07c0*/  IMAD.U32 R8, RZ, RZ, UR8 ;  /* 0x00000008ff087e24 */ /* 0x000fe4000f8e00ff */
[----:B------:R-:W-:Y:S01]  /*07d0*/  IMAD.MOV.U32 R9, RZ, RZ, RZ ;  /* 0x000000ffff097224 */ /* 0x000fe200078e00ff */
[----:B-1----:R-:W-:-:S04]  /*07e0*/  ISETP.NE.AND P1, PT, R2, 0x1, PT ;  /* 0x000000010200780c */ /* 0x002fc80003f25270 */
[----:B------:R-:W-:-:S09]  /*07f0*/  P2R R5, PR, RZ, 0x2 ;  /* 0x00000002ff057803 */ /* 0x000fd20000000000 */
[----:B------:R-:W1:Y:S01]  /*0800*/  @P1 LDC R17, c[0x0][0x10] ;  /* 0x00000400ff111b82 */ /* 0x000e620000000800 */
[----:B------:R-:W-:Y:S02]  /*0810*/  @P1 IMAD.MOV.U32 R5, RZ, RZ, RZ ;  /* 0x000000ffff051224 */ /* 0x000fe400078e00ff */
[----:B------:R-:W-:-:S05]  /*0820*/  @P1 IMAD.MOV.U32 R13, RZ, RZ, RZ ;  /* 0x000000ffff0d1224 */ /* 0x000fca00078e00ff */
[----:B------:R-:W2:Y:S01]  /*0830*/  @!P1 LDC R11, c[0x0][0xc] ;  /* 0x00000300ff0b9b82 */ /* 0x000ea20000000800 */
[----:B-1----:R-:W-:-:S04]  /*0840*/  @P1 IMAD.WIDE.U32 R16, R17, UR8, R4 ;  /* 0x0000000811101c25 */ /* 0x002fc8000f8e0004 */
[----:B------:R-:W-:Y:S02]  /*0850*/  @P1 IMAD.IADD R17, R17, 0x1, R13 ;  /* 0x0000000111111824 */ /* 0x000fe400078e020d */
[----:B--2---:R-:W-:-:S04]  /*0860*/  @!P1 IMAD.WIDE.U32 R8, R4, R11, R8 ;  /* 0x0000000b04089225 */ /* 0x004fc800078e0008 */
[----:B------:R-:W-:Y:S02]  /*0870*/  @!P1 IMAD.MOV.U32 R16, RZ, RZ, R8 ;  /* 0x000000ffff109224 */ /* 0x000fe400078e0008 */
[----:B------:R-:W-:Y:S01]  /*0880*/  @!P1 IMAD.MOV.U32 R17, RZ, RZ, R9 ;  /* 0x000000ffff119224 */ /* 0x000fe200078e0009 */
[----:B------:R-:W-:Y:S06]  /*0890*/  @!P3 BRA `(.L_x_5) ;  /* 0x00000000000cb947 */ /* 0x000fec0003800000 */
[----:B------:R-:W-:Y:S01]  /*08a0*/  UCGABAR_WAIT ;  /* 0x0000000000007dc7 */ /* 0x000fe20008000000 */
[----:B------:R-:W-:Y:S01]  /*08b0*/  CCTL.IVALL ;  /* 0x00000000ff00798f */ /* 0x000fe20002000000 */
[----:B------:R-:W-:Y:S05]  /*08c0*/  BRA `(.L_x_6) ;  /* 0x0000000000047947 */ /* 0x000fea0003800000 */
.L_x_5:
[----:B------:R-:W-:Y:S06]  /*08d0*/  BAR.SYNC.DEFER_BLOCKING 0x0 ;  /* 0x0000000000007b1d */ /* 0x000fec0000010000 */
.L_x_6:
[----:B------:R-:W-:Y:S05]  /*08e0*/  @!P2 BRA `(.L_x_7) ;  /* 0x000000ac0014a947 */ /* 0x000fea0003800000 */
[----:B------:R-:W-:-:S13]  /*08f0*/  ISETP.GT.U32.AND P0, PT, R6, 0x1, PT ;  /* 0x000000010600780c */ /* 0x000fda0003f04070 */
[----:B0-----:R-:W-:Y:S05]  /*0900*/  @P0 EXIT ;  /* 0x000000000000094d */ /* 0x001fea0003800000 */
[----:B------:R-:W-:Y:S01]  /*0910*/  ULDC.64 UR4, c[0x0][0x650] ;  /* 0x0001940000047ab9 */ /* 0x000fe20000000a00 */
[----:B------:R-:W-:Y:S01]  /*0920*/  PRMT R0, RZ, 0x7610, R0 ;  /* 0x00007610ff007816 */ /* 0x000fe20000000000 */
[----:B------:R-:W-:Y:S01]  /*0930*/  IMAD.MOV.U32 R152, RZ, RZ, -0x1 ;  /* 0xffffffffff987424 */ /* 0x000fe200078e00ff */
[----:B------:R-:W-:Y:S01]  /*0940*/  ISETP.GE.U32.AND P0, PT, R16, UR4, PT ;  /* 0x0000000410007c0c */ /* 0x000fe2000bf06070 */
[----:B------:R-:W-:Y:S01]  /*0950*/  IMAD.MOV.U32 R23, RZ, RZ, -0x1 ;  /* 0xffffffffff177424 */ /* 0x000fe200078e00ff */
[----:B------:R-:W-:Y:S02]  /*0960*/  MOV R153, 0xffffffff ;  /* 0xffffffff00997802 */ /* 0x000fe40000000f00 */
[----:B------:R-:W-:-:S13]  /*0970*/  ISETP.GE.U32.AND.EX P0, PT, R17, UR5, PT, P0 ;  /* 0x0000000511007c0c */ /* 0x000fda000bf06100 */
[----:B------:R-:W-:Y:S05]  /*0980*/  @P0 BRA `(.L_x_8) ;  /* 0x00000004002c0947 */ /* 0x000fea0003800000 */
[----:B------:R-:W0:Y:S01]  /*0990*/  LDC.64 R24, c[0x0][0x628] ;  /* 0x00018a00ff187b82 */ /* 0x000e220000000a00 */
[----:B------:R-:W-:Y:S02]  /*09a0*/  IMAD.MOV.U32 R8, RZ, RZ, R16 ;  /* 0x000000ffff087224 */ /* 0x000fe400078e0010 */
[----:B------:R-:W-:-:S05]  /*09b0*/  IMAD.MOV.U32 R9, RZ, RZ, R17 ;  /* 0x000000ffff097224 */ /* 0x000fca00078e0011 */
[----:B------:R-:W1:Y:S08]  /*09c0*/  LDC R0, c[0x0][0x630] ;  /* 0x00018c00ff007b82 */ /* 0x000e700000000800 */
[----:B------:R-:W2:Y:S01]  /*09d0*/  LDC.64 R26, c[0x0][0x620] ;  /* 0x00018800ff1a7b82 */ /* 0x000ea20000000a00 */
[----:B0-----:R-:W-:-:S04]  /*09e0*/  ISETP.NE.U32.AND P0, PT, R24, RZ, PT ;  /* 0x000000ff1800720c */ /* 0x001fc80003f05070 */
[----:B------:R-:W-:-:S13]  /*09f0*/  ISETP.NE.AND.EX P0, PT, R25, RZ, PT, P0 ;  /* 0x000000ff1900720c */ /* 0x000fda0003f05300 */
[----:B-12---:R-:W-:Y:S05]  /*0a00*/  @!P0 BRA `(.L_x_9) ;  /* 0x0000000000288947 */ /* 0x006fea0003800000 */
[----:B------:R-:W0:Y:S02]  /*0a10*/  LDC R13, c[0x0][0x634] ;  /* 0x00018d00ff0d7b82 */ /* 0x000e240000000800 */
[----:B0-----:R-:W-:-:S05]  /*0a20*/  IADD3 R13, P0, R16, R13, RZ ;  /* 0x0000000d100d7210 */ /* 0x001fca0007f1e0ff */
[----:B------:R-:W-:-:S04]  /*0a30*/  IMAD.X R15, RZ, RZ, R17, P0 ;  /* 0x000000ffff0f7224 */ /* 0x000fc800000e0611 */
[----:B------:R-:W-:-:S04]  /*0a40*/  IMAD.WIDE.U32 R8, R15, R24, RZ ;  /* 0x000000180f087225 */ /* 0x000fc800078e00ff */
[----:B------:R-:W-:-:S04]  /*0a50*/  IMAD.WIDE.U32 R10, P0, R13, R25, R8 ;  /* 0x000000190d0a7225 */ /* 0x000fc80007800008 */
[----:B------:R-:W-:-:S04]  /*0a60*/  IMAD.WIDE.U32 R8, R13, R24, RZ ;  /* 0x000000180d087225 */ /* 0x000fc800078e00ff */
[----:B------:R-:W-:Y:S01]  /*0a70*/  IMAD.X R13, RZ, RZ, RZ, P0 ;  /* 0x000000ffff0d7224 */ /* 0x000fe200000e06ff */
[----:B------:R-:W-:Y:S01]  /*0a80*/  IADD3 RZ, P0, R9, R10, RZ ;  /* 0x0000000a09ff7210 */ /* 0x000fe20007f1e0ff */
[----:B------:R-:W-:-:S04]  /*0a90*/  IMAD.MOV.U32 R12, RZ, RZ, R11 ;  /* 0x000000ffff0c7224 */ /* 0x000fc800078e000b */
[----:B------:R-:W-:-:S08]  /*0aa0*/  IMAD.WIDE.U32.X R8, R15, R25, R12, P0 ;  /* 0x000000190f087225 */ /* 0x000fd000000e040c */
.L_x_9:
[----:B------:R-:W0:Y:S01]  /*0ab0*/  LDC.64 R24, c[0x0][0x640] ;  /* 0x00019000ff187b82 */ /* 0x000e220000000a00 */
[-CC-:B------:R-:W-:Y:S01]  /*0ac0*/  SHF.R.U64 R28, R8, R0.reuse, R9.reuse ;  /* 0x00000000081c7219 */ /* 0x180fe20000001209 */
[----:B------:R-:W-:Y:S01]  /*0ad0*/  IMAD R30, R7, R21, R4 ;  /* 0x00000015071e7224 */ /* 0x000fe200078e0204 */
[----:B------:R-:W-:Y:S01]  /*0ae0*/  SHF.R.U32.HI R0, RZ, R0, R9 ;  /* 0x00000000ff007219 */ /* 0x000fe20000011609 */
[----:B------:R-:W-:Y:S01]  /*0af0*/  IMAD.MOV.U32 R21, RZ, RZ, 0x1 ;  /* 0x00000001ff157424 */ /* 0x000fe200078e00ff */
[----:B------:R-:W-:-:S03]  /*0b00*/  IADD3 R5, P0, RZ, -R28, RZ ;  /* 0x8000001cff057210 */ /* 0x000fc60007f1e0ff */
[----:B------:R-:W1:Y:S02]  /*0b10*/  LDC R6, c[0x0][0x618] ;  /* 0x00018600ff067b82 */ /* 0x000e640000000800 */
[----:B------:R-:W-:-:S04]  /*0b20*/  IMAD.X R9, RZ, RZ, ~R0, P0 ;  /* 0x000000ffff097224 */ /* 0x000fc800000e0e00 */
[-C--:B------:R-:W-:Y:S02]  /*0b30*/  IMAD R0, R9, R26.reuse, RZ ;  /* 0x0000001a09007224 */ /* 0x080fe400078e02ff */
[----:B------:R-:W2:Y:S01]  /*0b40*/  LDC R11, c[0x0][0x608] ;  /* 0x00018200ff0b7b82 */ /* 0x000ea20000000800 */
[----:B------:R-:W-:-:S04]  /*0b50*/  IMAD.WIDE.U32 R8, R5, R26, R16 ;  /* 0x0000001a05087225 */ /* 0x000fc800078e0010 */
[----:B------:R-:W-:-:S03]  /*0b60*/  IMAD R5, R5, R27, R0 ;  /* 0x0000001b05057224 */ /* 0x000fc600078e0200 */
[----:B------:R-:W3:Y:S01]  /*0b70*/  LDC R12, c[0x0][0x658] ;  /* 0x00019600ff0c7b82 */ /* 0x000ee20000000800 */
[----:B0-----:R-:W-:Y:S01]  /*0b80*/  ISETP.NE.U32.AND P0, PT, R24, RZ, PT ;  /* 0x000000ff1800720c */ /* 0x001fe20003f05070 */
[----:B------:R-:W-:Y:S01]  /*0b90*/  IMAD.IADD R5, R9, 0x1, R5 ;  /* 0x0000000109057824 */ /* 0x000fe200078e0205 */
[----:B------:R-:W-:Y:S02]  /*0ba0*/  MOV R9, 0xffffffff ;  /* 0xffffffff00097802 */ /* 0x000fe40000000f00 */
[----:B------:R-:W-:-:S03]  /*0bb0*/  ISETP.NE.AND.EX P0, PT, R25, RZ, PT, P0 ;  /* 0x000000ff1900720c */ /* 0x000fc60003f05300 */
[----:B------:R-:W0:Y:S01]  /*0bc0*/  LDC R15, c[0x0][0x600] ;  /* 0x00018000ff0f7b82 */ /* 0x000e220000000800 */
[-CC-:B-1----:R-:W-:Y:S02]  /*0bd0*/  SHF.R.U64 R13, R8, R6.reuse, R5.reuse ;  /* 0x00000006080d7219 */ /* 0x182fe40000001205 */
[----:B------:R-:W-:-:S05]  /*0be0*/  SHF.R.U32.HI R0, RZ, R6, R5 ;  /* 0x00000006ff007219 */ /* 0x000fca0000011605 */
[----:B------:R-:W1:Y:S01]  /*0bf0*/  LDC R14, c[0x0][0x648] ;  /* 0x00019200ff0e7b82 */ /* 0x000e620000000800 */
[-CC-:B--2---:R-:W-:Y:S02]  /*0c00*/  SHF.R.U64 R27, R13, R11.reuse, R0.reuse ;  /* 0x0000000b0d1b7219 */ /* 0x184fe40000001200 */
[----:B------:R-:W-:-:S05]  /*0c10*/  SHF.R.U32.HI R5, RZ, R11, R0 ;  /* 0x0000000bff057219 */ /* 0x000fca0000011600 */
[----:B------:R-:W2:Y:S01]  /*0c20*/  LDC R20, c[0x0][0x638] ;  /* 0x00018e00ff147b82 */ /* 0x000ea20000000800 */
[-CC-:B---3--:R-:W-:Y:S02]  /*0c30*/  SHF.R.U64 R26, R27, R12.reuse, R5.reuse ;  /* 0x0000000c1b1a7219 */ /* 0x188fe40000001205 */
[-C--:B------:R-:W-:Y:S02]  /*0c40*/  SHF.L.U32 R0, R9, R12.reuse, RZ ;  /* 0x0000000c09007219 */ /* 0x080fe400000006ff */
[----:B------:R-:W-:Y:S01]  /*0c50*/  SHF.R.U32.HI R5, RZ, R12, R5 ;  /* 0x0000000cff057219 */ /* 0x000fe20000011605 */
[----:B------:R-:W-:Y:S01]  /*0c60*/  IMAD.MOV.U32 R4, RZ, RZ, R26 ;  /* 0x000000ffff047224 */ /* 0x000fe200078e001a */
[----:B------:R-:W-:Y:S01]  /*0c70*/  LOP3.LUT R10, RZ, R0, RZ, 0x33, !PT ;  /* 0x00000000ff0a7212 */ /* 0x000fe200078e33ff */
[----:B------:R-:W3:Y:S01]  /*0c80*/  LDC R23, c[0x0][0x610] ;  /* 0x00018400ff177b82 */ /* 0x000ee20000000800 */
[----:B------:R-:W-:Y:S05]  /*0c90*/  @!P0 BRA `(.L_x_10) ;  /* 0x0000000000288947 */ /* 0x000fea0003800000 */
[----:B------:R-:W4:Y:S02]  /*0ca0*/  LDC R9, c[0x0][0x64c] ;  /* 0x00019300ff097b82 */ /* 0x000f240000000800 */
[----:B----4-:R-:W-:-:S05]  /*0cb0*/  IADD3 R9, P0, R26, R9, RZ ;  /* 0x000000091a097210 */ /* 0x010fca0007f1e0ff */
        /* <DEDUP_REMOVED lines=8> */
.L_x_10:
[----:B-1----:R-:W-:Y:S01]  /*0d40*/  SHF.R.U64 R4, R4, R14, R5 ;  /* 0x0000000e04047219 */ /* 0x002fe20000001205 */
[----:B0-----:R-:W-:Y:S01]  /*0d50*/  VIADD R6, R15, 0xffffffff ;  /* 0xffffffff0f067836 */ /* 0x001fe20000000000 */
[----:B------:R-:W-:Y:S02]  /*0d60*/  SHF.L.U32 R0, R21, R12, RZ ;  /* 0x0000000c15007219 */ /* 0x000fe400000006ff */
[----:B------:R-:W-:Y:S01]  /*0d70*/  LOP3.LUT R5, R27, R10, RZ, 0xc0, !PT ;  /* 0x0000000a1b057212 */ /* 0x000fe200078ec0ff */
[----:B------:R-:W-:Y:S01]  /*0d80*/  IMAD.MOV R7, RZ, RZ, -R4 ;  /* 0x000000ffff077224 */ /* 0x000fe200078e0a04 */
[----:B------:R-:W-:Y:S02]  /*0d90*/  SEL R3, R3, R30, !P1 ;  /* 0x0000001e03037207 */ /* 0x000fe40004800000 */
[----:B------:R-:W-:Y:S01]  /*0da0*/  LOP3.LUT R6, R13, R6, RZ, 0xc0, !PT ;  /* 0x000000060d067212 */ /* 0x000fe200078ec0ff */
[----:B------:R-:W-:Y:S02]  /*0db0*/  IMAD R4, R0, R4, R5 ;  /* 0x0000000400047224 */ /* 0x000fe400078e0205 */
[----:B--2---:R-:W-:-:S02]  /*0dc0*/  IMAD R0, R7, R20, R26 ;  /* 0x0000001407007224 */ /* 0x004fc400078e021a */
[----:B---3--:R-:W-:Y:S01]  /*0dd0*/  IMAD R3, R4, R23, R3 ;  /* 0x0000001704037224 */ /* 0x008fe200078e0203 */
[----:B------:R-:W-:Y:S01]  /*0de0*/  MOV R23, R28 ;  /* 0x0000001c00177202 */ /* 0x000fe20000000f00 */
[----:B------:R-:W-:Y:S02]  /*0df0*/  IMAD R152, R0, R15, R6 ;  /* 0x0000000f00987224 */ /* 0x000fe400078e0206 */
[----:B------:R-:W-:-:S03]  /*0e00*/  IMAD.MOV.U32 R4, RZ, RZ, 0x1 ;  /* 0x00000001ff047424 */ /* 0x000fc600078e00ff */
[----:B------:R-:W-:Y:S02]  /*0e10*/  SEL R153, R152, R3, !P1 ;  /* 0x0000000398997207 */ /* 0x000fe40004800000 */
[----:B------:R-:W-:Y:S02]  /*0e20*/  PRMT R0, R4, 0x7610, R0 ;  /* 0x0000761004007816 */ /* 0x000fe40000000000 */
[----:B------:R-:W-:-:S07]  /*0e30*/  SEL R152, R3, R152, !P1 ;  /* 0x0000009803987207 */ /* 0x000fce0004800000 */
.L_x_8:
[----:B------:R-:W-:-:S08]  /*0e40*/  NOP ;  /* 0x0000000000007918 */ /* 0x000fd00000000000 */
[----:B------:R-:W0:Y:S02]  /*0e50*/  USETMAXREG.TRY_ALLOC.CTAPOOL UP0, 0xe8 ;  /* 0x000000e8000079c8 */ /* 0x000e240008000600 */
[----:B0-----:R-:W-:-:S13]  /*0e60*/  PLOP3.LUT P0, PT, PT, PT, UP0, 0x80, 0x0 ;  /* 0x000000000000781c */ /* 0x001fda0003f0f008 */
[----:B------:R-:W-:Y:S05]  /*0e70*/  @!P0 BRA `(.L_x_8) ;  /* 0xfffffffc00f08947 */ /* 0x000fea000383ffff */
[----:B------:R-:W-:Y:S01]  /*0e80*/  ULDC.64 UR4, c[0x0][0x598] ;  /* 0x0001660000047ab9 */ /* 0x000fe20000000a00 */
[----:B------:R-:W-:Y:S01]  /*0e90*/  ULDC.64 UR36, c[0x0][0x208] ;  /* 0x0000820000247ab9 */ /* 0x000fe20000000a00 */
[----:B------:R-:W-:-:S04]  /*0ea0*/  ISETP.NE.U32.AND P0, PT, RZ, UR4, PT ;  /* 0x00000004ff007c0c */ /* 0x000fc8000bf05070 */
[----:B------:R-:W-:-:S13]  /*0eb0*/  ISETP.NE.AND.EX P0, PT, RZ, UR5, PT, P0 ;  /* 0x00000005ff007c0c */ /* 0x000fda000bf05300 */
[----:B------:R-:W-:Y:S05]  /*0ec0*/  @!P0 BRA `(.L_x_11) ;  /* 0x00000000001c8947 */ /* 0x000fea0003800000 */
[----:B------:R-:W0:Y:S02]  /*0ed0*/  LDC.64 R4, c[0x0][0x598] ;  /* 0x00016600ff047b82 */ /* 0x000e240000000a00 */
[----:B0-----:R-:W2:Y:S02]  /*0ee0*/  LDG.E.64 R4, desc[UR36][R4.64] ;  /* 0x0000002404047981 */ /* 0x001ea4000c1e1b00 */
[----:B--2---:R-:W-:-:S04]  /*0ef0*/  ISETP.NE.U32.AND P0, PT, R4, RZ, PT ;  /* 0x000000ff0400720c */ /* 0x004fc80003f05070 */
[----:B------:R-:W-:-:S13]  /*0f00*/  ISETP.NE.AND.EX P0, PT, R5, RZ, PT, P0 ;  /* 0x000000ff0500720c */ /* 0x000fda0003f05300 */
[----:B------:R-:W-:Y:S05]  /*0f10*/  @!P0 BRA `(.L_x_11) ;  /* 0x0000000000088947 */ /* 0x000fea0003800000 */
[----:B------:R0:W5:Y:S01]  /*0f20*/  LD.E R154, desc[UR36][R4.64] ;  /* 0x00000024049a7980 */ /* 0x000162000c101900 */
[----:B------:R-:W-:Y:S05]  /*0f30*/  BRA `(.L_x_12) ;  /* 0x0000000000247947 */ /* 0x000fea0003800000 */
.L_x_11:
[----:B------:R-:W-:Y:S02]  /*0f40*/  ULDC.64 UR4, c[0x0][0x588] ;  /* 0x0001620000047ab9 */ /* 0x000fe40000000a00 */
[----:B------:R-:W-:-:S04]  /*0f50*/  ISETP.NE.U32.AND P0, PT, RZ, UR4, PT ;  /* 0x00000004ff007c0c */ /* 0x000fc8000bf05070 */
[----:B------:R-:W-:-:S13]  /*0f60*/  ISETP.NE.AND.EX P0, PT, RZ, UR5, PT, P0 ;  /* 0x00000005ff007c0c */ /* 0x000fda000bf05300 */
[----:B------:R-:W-:Y:S05]  /*0f70*/  @!P0 BRA `(.L_x_13) ;  /* 0x00000000000c8947 */ /* 0x000fea0003800000 */
[----:B------:R-:W0:Y:S02]  /*0f80*/  LDC.64 R154, c[0x0][0x588] ;  /* 0x00016200ff9a7b82 */ /* 0x000e240000000a00 */
[----:B0-----:R1:W5:Y:S01]  /*0f90*/  LDG.E R154, desc[UR36][R154.64] ;  /* 0x000000249a9a7981 */ /* 0x001362000c1e1900 */
[----:B------:R-:W-:Y:S05]  /*0fa0*/  BRA `(.L_x_12) ;  /* 0x0000000000087947 */ /* 0x000fea0003800000 */
.L_x_13:
[----:B------:R-:W-:Y:S02]  /*0fb0*/  ULDC UR4, c[0x0][0x580] ;  /* 0x0001600000047ab9 */ /* 0x000fe40000000800 */
[----:B------:R-:W-:-:S07]  /*0fc0*/  IMAD.U32 R154, RZ, RZ, UR4 ;  /* 0x00000004ff9a7e24 */ /* 0x000fce000f8e00ff */
.L_x_12:
[----:B------:R-:W-:Y:S02]  /*0fd0*/  ULDC.64 UR4, c[0x0][0x5a0] ;  /* 0x0001680000047ab9 */ /* 0x000fe40000000a00 */
[----:B------:R-:W-:-:S04]  /*0fe0*/  ISETP.NE.U32.AND P0, PT, RZ, UR4, PT ;  /* 0x00000004ff007c0c */ /* 0x000fc8000bf05070 */
[----:B------:R-:W-:-:S13]  /*0ff0*/  ISETP.NE.AND.EX P0, PT, RZ, UR5, PT, P0 ;  /* 0x00000005ff007c0c */ /* 0x000fda000bf05300 */
[----:B------:R-:W-:Y:S05]  /*1000*/  @!P0 BRA `(.L_x_14) ;  /* 0x00000000001c8947 */ /* 0x000fea0003800000 */
[----:B0-----:R-:W0:Y:S02]  /*1010*/  LDC.64 R4, c[0x0][0x5a0] ;  /* 0x00016800ff047b82 */ /* 0x001e240000000a00 */
[----:B0-----:R-:W2:Y:S02]  /*1020*/  LDG.E.64 R4, desc[UR36][R4.64] ;  /* 0x0000002404047981 */ /* 0x001ea4000c1e1b00 */
[----:B--2---:R-:W-:-:S04]  /*1030*/  ISETP.NE.U32.AND P0, PT, R4, RZ, PT ;  /* 0x000000ff0400720c */ /* 0x004fc80003f05070 */
[----:B------:R-:W-:-:S13]  /*1040*/  ISETP.NE.AND.EX P0, PT, R5, RZ, PT, P0 ;  /* 0x000000ff0500720c */ /* 0x000fda0003f05300 */
[----:B------:R-:W-:Y:S05]  /*1050*/  @!P0 BRA `(.L_x_14) ;  /* 0x0000000000088947 */ /* 0x000fea0003800000 */
[----:B-1----:R0:W5:Y:S01]  /*1060*/  LD.E R155, desc[UR36][R4.64] ;  /* 0x00000024049b7980 */ /* 0x002162000c101900 */
[----:B------:R-:W-:Y:S05]  /*1070*/  BRA `(.L_x_15) ;  /* 0x0000000000247947 */ /* 0x000fea0003800000 */
.L_x_14:
[----:B------:R-:W-:Y:S02]  /*1080*/  ULDC.64 UR4, c[0x0][0x590] ;  /* 0x0001640000047ab9 */ /* 0x000fe40000000a00 */
[----:B------:R-:W-:-:S04]  /*1090*/  ISETP.NE.U32.AND P0, PT, RZ, UR4, PT ;  /* 0x00000004ff007c0c */ /* 0x000fc8000bf05070 */
[----:B------:R-:W-:-:S13]  /*10a0*/  ISETP.NE.AND.EX P0, PT, RZ, UR5, PT, P0 ;  /* 0x00000005ff007c0c */ /* 0x000fda000bf05300 */
[----:B------:R-:W-:Y:S05]  /*10b0*/  @!P0 BRA `(.L_x_16) ;  /* 0x00000000000c8947 */ /* 0x000fea0003800000 */
[----:B0-----:R-:W1:Y:S02]  /*10c0*/  LDC.64 R4, c[0x0][0x590] ;  /* 0x00016400ff047b82 */ /* 0x001e640000000a00 */
[----:B-1----:R1:W5:Y:S01]  /*10d0*/  LDG.E R155, desc[UR36][R4.64] ;  /* 0x00000024049b7981 */ /* 0x002362000c1e1900 */
[----:B------:R-:W-:Y:S05]  /*10e0*/  BRA `(.L_x_15) ;  /* 0x0000000000087947 */ /* 0x000fea0003800000 */
.L_x_16:
[----:B------:R-:W-:Y:S02]  /*10f0*/  ULDC UR4, c[0x0][0x584] ;  /* 0x0001610000047ab9 */ /* 0x000fe40000000800 */
[----:B-1----:R-:W-:-:S07]  /*1100*/  IMAD.U32 R155, RZ, RZ, UR4 ;  /* 0x00000004ff9b7e24 */ /* 0x002fce000f8e00ff */
.L_x_15:
[----:B------:R-:W-:-:S13]  /*1110*/  LOP3.LUT P0, RZ, R0, 0xff, RZ, 0xc0, !PT ;  /* 0x000000ff00ff7812 */ /* 0x000fda000780c0ff */
[----:B------:R-:W-:Y:S05]  /*1120*/  @!P0 EXIT ;  /* 0x000000000000894d */ /* 0x000fea0003800000 */
[----:B------:R-:W-:Y:S01]  /*1130*/  ULDC UR4, c[0x0][0x28c] ;  /* 0x0000a30000047ab9 */ /* 0x000fe20000000800 */
[----:B------:R-:W-:Y:S01]  /*1140*/  LOP3.LUT R164, R19, 0x1, RZ, 0xfc, !PT ;  /* 0x0000000113a47812 */ /* 0x000fe200078efcff */
[----:B------:R-:W-:Y:S01]  /*1150*/  UIADD3 UR4, UR4, 0x7f, URZ ;  /* 0x0000007f04047890 */ /* 0x000fe2000fffe03f */
[----:B------:R-:W-:Y:S01]  /*1160*/  UMOV UR38, URZ ;  /* 0x0000003f00267c82 */ /* 0x000fe20008000000 */
[----:B------:R-:W-:Y:S02]  /*1170*/  UMOV UR39, URZ ;  /* 0x0000003f00277c82 */ /* 0x000fe40008000000 */
[----:B------:R-:W-:-:S04]  /*1180*/  USHF.R.S32.HI UR5, URZ, 0x1f, UR4 ;  /* 0x0000001f3f057899 */ /* 0x000fc80008011404 */
[----:B------:R-:W-:-:S04]  /*1190*/  ULEA.HI UR5, UR5, UR4, URZ, 0x7 ;  /* 0x0000000405057291 */ /* 0x000fc8000f8f383f */
[----:B------:R-:W-:-:S12]  /*11a0*/  USHF.R.S32.HI UR40, URZ, 0x7, UR5 ;  /* 0x000000073f287899 */ /* 0x000fd80008011405 */
.L_x_290:
[----:B------:R-:W-:Y:S01]  /*11b0*/  LOP3.LUT R0, R18, 0x80, RZ, 0xc0, !PT ;  /* 0x0000008012007812 */ /* 0x000fe200078ec0ff */
[----:B--2---:R-:W2:Y:S01]  /*11c0*/  S2UR UR7, SR_CgaCtaId ;  /* 0x00000000000779c3 */ /* 0x004ea20000008800 */
[----:B------:R-:W-:Y:S02]  /*11d0*/  UMOV UR6, 0x400 ;  /* 0x0000040000067882 */ /* 0x000fe40000000000 */
[----:B------:R-:W-:-:S06]  /*11e0*/  SHF.R.U32.HI R0, RZ, 0x7, R0 ;  /* 0x00000007ff007819 */ /* 0x000fcc0000011600 */
[----:B---3--:R-:W3:Y:S01]  /*11f0*/  SHFL.IDX PT, R0, R0, RZ, 0x1f ;  /* 0x00001fff00007589 */ /* 0x008ee200000e0000 */
[----:B--2---:R-:W-:Y:S01]  /*1200*/  ULEA UR6, UR7, UR6, 0x18 ;  /* 0x0000000607067291 */ /* 0x004fe2000f8ec03f */
[----:B---3--:R-:W-:-:S13]  /*1210*/  R2UR UR4, R0 ;  /* 0x00000000000472ca */ /* 0x008fda00000e0000 */
[----:B------:R-:W-:-:S04]  /*1220*/  ULEA.HI UR5, UR4, UR4, URZ, 0x1 ;  /* 0x0000000404057291 */ /* 0x000fc8000f8f083f */
[----:B------:R-:W-:-:S04]  /*1230*/  ULOP3.LUT UR5, UR5, 0x7fffe, URZ, 0xc0, !UPT ;  /* 0x0007fffe05057892 */ /* 0x000fc8000f8ec03f */
[----:B------:R-:W-:-:S03]  /*1240*/  UIADD3 UR5, UR4, -UR5, URZ ;  /* 0x8000000504057290 */ /* 0x000fc6000fffe03f */
[----:B------:R-:W-:Y:S01]  /*1250*/  ULDC UR4, c[0x0][0x28c] ;  /* 0x0000a30000047ab9 */ /* 0x000fe20000000800 */
[----:B------:R-:W-:Y:S01]  /*1260*/  ULEA UR5, UR5, UR6, 0xd ;  /* 0x0000000605057291 */ /* 0x000fe2000f8e683f */
[----:B------:R-:W-:-:S03]  /*1270*/  ISETP.LT.AND P0, PT, RZ, UR4, PT ;  /* 0x00000004ff007c0c */ /* 0x000fc6000bf01270 */
[----:B------:R-:W-:-:S04]  /*1280*/  UIADD3 UR5, UR5, 0x100, URZ ;  /* 0x0000010005057890 */ /* 0x000fc8000fffe03f */
[----:B------:R-:W-:-:S04]  /*1290*/  USHF.R.U32.HI UR5, URZ, 0x4, UR5 ;  /* 0x000000043f057899 */ /* 0x000fc80008011605 */
[----:B------:R-:W-:Y:S02]  /*12a0*/  ULOP3.LUT UR41, UR5, 0x3fff, URZ, 0xc0, !UPT ;  /* 0x00003fff05297892 */ /* 0x000fe4000f8ec03f */
[----:B-1--45:R-:W-:Y:S10]  /*12b0*/  @P0 BRA `(.L_x_17) ;  /* 0x0000000000400947 */ /* 0x032ff40003800000 */
[----:B------:R-:W-:Y:S01]  /*12c0*/  MOV R0, 0x0 ;  /* 0x0000000000007802 */ /* 0x000fe20000000f00 */
[----:B------:R-:W-:Y:S01]  /*12d0*/  ULDC.64 UR4, c[0x4][0x68] ;  /* 0x01001a0000047ab9 */ /* 0x000fe20000000a00 */
[----:B------:R-:W-:Y:S01]  /*12e0*/  ULDC.64 UR6, c[0x4][0x8] ;  /* 0x0100020000067ab9 */ /* 0x000fe20000000a00 */
[----:B01----:R-:W-:Y:S01]  /*12f0*/  IMAD.U32 R4, RZ, RZ, UR4 ;  /* 0x00000004ff047e24 */ /* 0x003fe2000f8e00ff */
[----:B------:R0:W1:Y:S01]  /*1300*/  LDC.64 R14, c[0x4][R0] ;  /* 0x01000000000e7b82 */ /* 0x0000620000000a00 */
[----:B------:R-:W-:Y:S01]  /*1310*/  IMAD.U32 R5, RZ, RZ, UR5 ;  /* 0x00000005ff057e24 */ /* 0x000fe2000f8e00ff */
[----:B------:R-:W-:Y:S01]  /*1320*/  ULDC.64 UR4, c[0x4][0x70] ;  /* 0x01001c0000047ab9 */ /* 0x000fe20000000a00 */
[----:B------:R-:W-:Y:S01]  /*1330*/  IMAD.U32 R10, RZ, RZ, UR6 ;  /* 0x00000006ff0a7e24 */ /* 0x000fe2000f8e00ff */
[----:B------:R-:W-:Y:S01]  /*1340*/  MOV R8, 0x1e1 ;  /* 0x000001e100087802 */ /* 0x000fe20000000f00 */
[----:B------:R-:W-:Y:S02]  /*1350*/  IMAD.U32 R6, RZ, RZ, UR4 ;  /* 0x00000004ff067e24 */ /* 0x000fe4000f8e00ff */
[----:B------:R-:W-:-:S02]  /*1360*/  IMAD.U32 R7, RZ, RZ, UR5 ;  /* 0x00000005ff077e24 */ /* 0x000fc4000f8e00ff */
[----:B------:R-:W-:Y:S02]  /*1370*/  IMAD.U32 R11, RZ, RZ, UR7 ;  /* 0x00000007ff0b7e24 */ /* 0x000fe4000f8e00ff */
[----:B------:R-:W-:Y:S02]  /*1380*/  IMAD.MOV.U32 R12, RZ, RZ, 0x1 ;  /* 0x00000001ff0c7424 */ /* 0x000fe400078e00ff */
[----:B0-----:R-:W-:-:S07]  /*1390*/  IMAD.MOV.U32 R13, RZ, RZ, RZ ;  /* 0x000000ffff0d7224 */ /* 0x001fce00078e00ff */
[----:B------:R-:W-:-:S07]  /*13a0*/  LEPC R20, `(.L_x_17) ;  /* 0x000000001014794e */ /* 0x000fce0000000000 */
[----:B-1---5:R-:W-:Y:S05]  /*13b0*/  CALL.ABS.NOINC R14 ;  /* 0x000000000e007343 */ /* 0x022fea0003c00000 */
.L_x_17:
[----:B------:R-:W-:-:S13]  /*13c0*/  ISETP.NE.AND P0, PT, R164, 0x3, PT ;  /* 0x00000003a400780c */ /* 0x000fda0003f05270 */
[----:B------:R-:W-:Y:S05]  /*13d0*/  @!P0 BRA `(.L_x_18) ;  /* 0x0000000000048947 */ /* 0x000fea0003800000 */
[----:B------:R-:W-:Y:S01]  /*13e0*/  BPT.TRAP 0x1 ;  /* 0x000000040000795c */ /* 0x000fe20000300000 */
.L_x_18:
[----:B------:R-:W2:Y:S01]  /*13f0*/  S2UR UR5, SR_CgaCtaId ;  /* 0x00000000000579c3 */ /* 0x000ea20000008800 */
[----:B------:R-:W-:Y:S01]  /*1400*/  UMOV UR4, 0x400 ;  /* 0x0000040000047882 */ /* 0x000fe20000000000 */
[----:B------:R-:W-:Y:S02]  /*1410*/  IMAD.U32 R0, RZ, RZ, UR38 ;  /* 0x00000026ff007e24 */ /* 0x000fe4000f8e00ff */
[----:B------:R-:W-:-:S03]  /*1420*/  IMAD.U32 R3, RZ, RZ, UR39 ;  /* 0x00000027ff037e24 */ /* 0x000fc6000f8e00ff */
[----:B------:R-:W-:Y:S01]  /*1430*/  SHF.L.U32 R0, R0, 0x1f, RZ ;  /* 0x0000001f00007819 */ /* 0x000fe200000006ff */
[----:B--2---:R-:W-:-:S06]  /*1440*/  ULEA UR4, UR5, UR4, 0x18 ;  /* 0x0000000405047291 */ /* 0x004fcc000f8ec03f */
[----:B------:R-:W-:-:S04]  /*1450*/  IMAD.U32 R6, RZ, RZ, UR4 ;  /* 0x00000004ff067e24 */ /* 0x000fc8000f8e00ff */
[----:B------:R-:W-:-:S04]  /*1460*/  IMAD R3, R3, 0x8, R6 ;  /* 0x0000000803037824 */ /* 0x000fc800078e0206 */
[----:B------:R2:W3:Y:S01]  /*1470*/  SYNCS.PHASECHK.TRANS64.TRYWAIT P1, [R3+URZ], R0 ;  /* 0x00000000030075a7 */ /* 0x0004e2000802017f */
[----:B------:R-:W-:Y:S05]  /*1480*/  @!P0 BRA `(.L_x_19) ;  /* 0x0000000000048947 */ /* 0x000fea0003800000 */
[----:B------:R-:W-:Y:S01]  /*1490*/  BPT.TRAP 0x1 ;  /* 0x000000040000795c */ /* 0x000fe20000300000 */
.L_x_19:
[----:B---3--:R-:W-:Y:S05]  /*14a0*/  @P1 BRA `(.L_x_20) ;  /* 0x0000000000081947 */ /* 0x008fea0003800000 */
[----:B------:R-:W3:Y:S02]  /*14b0*/  SYNCS.PHASECHK.TRANS64.TRYWAIT P1, [R3+URZ], R0 ;  /* 0x00000000030075a7 */ /* 0x000ee4000802017f */
[----:B---3--:R-:W-:Y:S05]  /*14c0*/  @!P1 BRA `(.L_x_21) ;  /* 0x000000b400d89947 */ /* 0x008fea0003800000 */
.L_x_20:
[----:B------:R-:W-:-:S04]  /*14d0*/  UISETP.LT.AND UP0, UPT, UR40, 0x1, UPT ;  /* 0x000000012800788c */ /* 0x000fc8000bf01270 */
[----:B------:R-:W-:-:S06]  /*14e0*/  USEL UR4, UR40, 0x1, UP0 ;  /* 0x0000000128047887 */ /* 0x000fcc0008000000 */
[----:B--23--:R-:W-:Y:S01]  /*14f0*/  IMAD.U32 R0, RZ, RZ, UR4 ;  /* 0x00000004ff007e24 */ /* 0x00cfe2000f8e00ff */
[----:B------:R-:W-:Y:S05]  /*1500*/  WARPSYNC.ALL ;  /* 0x0000000000007948 */ /* 0x000fea0003800000 */
[----:B------:R-:W-:-:S04]  /*1510*/  IADD3 R0, -R0, UR40, RZ ;  /* 0x0000002800007c10 */ /* 0x000fc8000fffe1ff */
[----:B------:R-:W-:Y:S02]  /*1520*/  ISETP.GE.AND P1, PT, R0, 0x1, PT ;  /* 0x000000010000780c */ /* 0x000fe40003f26270 */
[----:B------:R-:W-:Y:S01]  /*1530*/  R2UR UR4, R6 ;  /* 0x00000000060472ca */ /* 0x000fe200000e0000 */
[----:B------:R-:W-:Y:S01]  /*1540*/  WARPGROUP.ARRIVE ;  /* 0x00000000000079c5 */ /* 0x000fe20000000000 */
[----:B------:R-:W-:Y:S01]  /*1550*/  UMOV UR9, 0x40000040 ;  /* 0x4000004000097882 */ /* 0x000fe20000000000 */
[----:B------:R-:W-:Y:S01]  /*1560*/  UMOV UR11, 0x40000040 ;  /* 0x40000040000b7882 */ /* 0x000fe20000000000 */
[----:B------:R-:W-:Y:S01]  /*1570*/  UMOV UR13, 0x40000040 ;  /* 0x40000040000d7882 */ /* 0x000fe20000000000 */
[----:B------:R-:W-:-:S08]  /*1580*/  UMOV UR15, UR11 ;  /* 0x0000000b000f7c82 */ /* 0x000fd00008000000 */
[----:B------:R-:W-:-:S04]  /*1590*/  UIADD3 UR4, UR4, 0x50100, URZ ;  /* 0x0005010004047890 */ /* 0x000fc8000fffe03f */
[----:B------:R-:W-:-:S04]  /*15a0*/  USHF.R.U32.HI UR4, URZ, 0x4, UR4 ;  /* 0x000000043f047899 */ /* 0x000fc80008011604 */
[----:B------:R-:W-:Y:S02]  /*15b0*/  ULOP3.LUT UR5, UR4, 0x3fff, URZ, 0xc0, !UPT ;  /* 0x00003fff04057892 */ /* 0x000fe4000f8ec03f */
[----:B------:R-:W-:Y:S02]  /*15c0*/  ULOP3.LUT UR4, UR41, 0x10000, URZ, 0xfc, !UPT ;  /* 0x0001000029047892 */ /* 0x000fe4000f8efc3f */
[----:B------:R-:W-:Y:S02]  /*15d0*/  ULOP3.LUT UR5, UR5, 0x10000, URZ, 0xfc, !UPT ;  /* 0x0001000005057892 */ /* 0x000fe4000f8efc3f */
[----:B------:R-:W-:Y:S02]  /*15e0*/  ULEA UR8, UR39, UR4, 0xc ;  /* 0x0000000427087291 */ /* 0x000fe4000f8e603f */
[----:B------:R-:W-:Y:S02]  /*15f0*/  ULEA UR6, UR39, UR5, 0xb ;  /* 0x0000000527067291 */ /* 0x000fe4000f8e583f */
[----:B------:R-:W-:-:S05]  /*1600*/  UIADD3 UR12, UR8, 0x400, URZ ;  /* 0x00000400080c7890 */ /* 0x000fca000fffe03f */
[----:B------:R-:W-:Y:S02]  /*1610*/  UMOV UR10, UR6 ;  /* 0x00000006000a7c82 */ /* 0x000fe40008000000 */
[----:B------:R-:W-:Y:S01]  /*1620*/  HGMMA.64x128x16.F32 R88, gdesc[UR8], RZ, !UPT, gsb0 ;  /* 0x01e00000085879f0 */ /* 0x000fe2000c0008ff */
[----:B------:R-:W-:Y:S02]  /*1630*/  UMOV UR14, UR10 ;  /* 0x0000000a000e7c82 */ /* 0x000fe40008000000 */
[----:B------:R-:W-:Y:S02]  /*1640*/  WARPGROUP.DEPBAR.LE gsb0, 0x0 ;  /* 0x00008000000079c5 */ /* 0x000fe40000010000 */
[----:B------:R-:W-:-:S07]  /*1650*/  WARPGROUP.ARRIVE ;  /* 0x00000000000079c5 */ /* 0x000fce0000000000 */
[----:B------:R-:W-:Y:S01]  /*1660*/  HGMMA.64x128x16.F32 R24, gdesc[UR12], RZ, !UPT, gsb0 ;  /* 0x01e000000c1879f0 */ /* 0x000fe2000c0008ff */
[----:B------:R-:W-:Y:S02]  /*1670*/  UIADD3 UR12, UR8, 0x2, URZ ;  /* 0x00000002080c7890 */ /* 0x000fe4000fffe03f */
[----:B------:R-:W-:Y:S01]  /*1680*/  UIADD3 UR14, UR6, 0x2, URZ ;  /* 0x00000002060e7890 */ /* 0x000fe2000fffe03f */
[----:B------:R-:W-:Y:S01]  /*1690*/  UMOV UR13, 0x40000040 ;  /* 0x40000040000d7882 */ /* 0x000fe20000000000 */
[----:B------:R-:W-:Y:S01]  /*16a0*/  UMOV UR15, 0x40000040 ;  /* 0x40000040000f7882 */ /* 0x000fe20000000000 */
[----:B------:R-:W-:Y:S02]  /*16b0*/  WARPGROUP.DEPBAR.LE gsb0, 0x0 ;  /* 0x00008000000079c5 */ /* 0x000fe40000010000 */
[----:B------:R-:W-:-:S06]  /*16c0*/  WARPGROUP.ARRIVE ;  /* 0x00000000000079c5 */ /* 0x000fcc0000000000 */
[----:B------:R-:W-:Y:S01]  /*16d0*/  HGMMA.64x128x16.F32 R88, gdesc[UR12], R88, gsb0 ;  /* 0x01e000000c5879f0 */ /* 0x000fe20008000858 */
[----:B------:R-:W-:Y:S01]  /*16e0*/  UIADD3 UR12, UR8, 0x402, URZ ;  /* 0x00000402080c7890 */ /* 0x000fe2000fffe03f */
[----:B------:R-:W-:Y:S01]  /*16f0*/  UMOV UR13, 0x40000040 ;  /* 0x40000040000d7882 */ /* 0x000fe20000000000 */
[----:B------:R-:W-:Y:S02]  /*1700*/  WARPGROUP.DEPBAR.LE gsb0, 0x0 ;  /* 0x00008000000079c5 */ /* 0x000fe40000010000 */
[----:B------:R-:W-:-:S07]  /*1710*/  WARPGROUP.ARRIVE ;  /* 0x00000000000079c5 */ /* 0x000fce0000000000 */
[----:B------:R-:W-:Y:S01]  /*1720*/  HGMMA.64x128x16.F32 R24, gdesc[UR12], R24, gsb0 ;  /* 0x01e000000c1879f0 */ /* 0x000fe20008000818 */
        /* <DEDUP_REMOVED lines=71> */
[----:B------:R-:W-:Y:S03]  /*1ba0*/  HGMMA.64x128x16.F32 R24, gdesc[UR12], R24, gsb0 ;  /* 0x01e000000c1879f0 */ /* 0x000fe60008000818 */
[----:B------:R-:W-:Y:S02]  /*1bb0*/  WARPGROUP.DEPBAR.LE gsb0, 0x0 ;  /* 0x00008000000079c5 */ /* 0x000fe40000010000 */
[----:B------:R-:W-:Y:S05]  /*1bc0*/  @!P1 BRA `(.L_x_22) ;  /* 0x0000000800349947 */ /* 0x000fea0003800000 */
[----:B------:R-:W-:Y:S02]  /*1bd0*/  UIADD3 UR6, UR39, 0x1, URZ ;  /* 0x0000000127067890 */ /* 0x000fe4000fffe03f */
[----:B------:R-:W-:Y:S02]  /*1be0*/  IMAD.U32 R3, RZ, RZ, UR39 ;  /* 0x00000027ff037e24 */ /* 0x000fe4000f8e00ff */
[----:B------:R-:W-:-:S04]  /*1bf0*/  UISETP.NE.AND UP0, UPT, UR6, 0x5, UPT ;  /* 0x000000050600788c */ /* 0x000fc8000bf05270 */
[----:B------:R-:W-:Y:S02]  /*1c00*/  USEL UR7, URZ, 0x1, UP0 ;  /* 0x000000013f077887 */ /* 0x000fe40008000000 */
[----:B------:R-:W-:Y:S02]  /*1c10*/  USEL UR6, UR6, URZ, UP0 ;  /* 0x0000003f06067287 */ /* 0x000fe40008000000 */
[----:B------:R-:W-:-:S06]  /*1c20*/  ULOP3.LUT UR7, UR38, UR7, URZ, 0x3c, !UPT ;  /* 0x0000000726077292 */ /* 0x000fcc000f8e3c3f */
[----:B------:R-:W-:-:S07]  /*1c30*/  MOV R7, UR7 ;  /* 0x0000000700077c02 */ /* 0x000fce0008000f00 */
.L_x_29:
[----:B------:R-:W-:Y:S05]  /*1c40*/  @!P0 BRA `(.L_x_23) ;  /* 0x0000000000048947 */ /* 0x000fea0003800000 */
[----:B------:R-:W-:Y:S01]  /*1c50*/  BPT.TRAP 0x1 ;  /* 0x000000040000795c */ /* 0x000fe20000300000 */
.L_x_23:
[----:B------:R-:W2:Y:S01]  /*1c60*/  S2UR UR8, SR_CgaCtaId ;  /* 0x00000000000879c3 */ /* 0x000ea20000008800 */
[----:B------:R-:W-:Y:S01]  /*1c70*/  UMOV UR7, 0x400 ;  /* 0x0000040000077882 */ /* 0x000fe20000000000 */
[----:B01----:R-:W-:Y:S01]  /*1c80*/  IMAD.U32 R5, RZ, RZ, UR6 ;  /* 0x00000006ff057e24 */ /* 0x003fe2000f8e00ff */
[----:B------:R-:W-:Y:S01]  /*1c90*/  SHF.L.U32 R4, R7, 0x1f, RZ ;  /* 0x0000001f07047819 */ /* 0x000fe200000006ff */
[----:B--2---:R-:W-:-:S06]  /*1ca0*/  ULEA UR7, UR8, UR7, 0x18 ;  /* 0x0000000708077291 */ /* 0x004fcc000f8ec03f */
[----:B------:R-:W-:-:S04]  /*1cb0*/  IMAD.U32 R6, RZ, RZ, UR7 ;  /* 0x00000007ff067e24 */ /* 0x000fc8000f8e00ff */
[----:B------:R-:W-:-:S04]  /*1cc0*/  IMAD R5, R5, 0x8, R6 ;  /* 0x0000000805057824 */ /* 0x000fc800078e0206 */
[----:B------:R0:W1:Y:S01]  /*1cd0*/  SYNCS.PHASECHK.TRANS64.TRYWAIT P1, [R5+URZ], R4 ;  /* 0x00000004050075a7 */ /* 0x000062000802017f */
[----:B------:R-:W-:Y:S05]  /*1ce0*/  @!P0 BRA `(.L_x_24) ;  /* 0x0000000000048947 */ /* 0x000fea0003800000 */
[----:B------:R-:W-:Y:S01]  /*1cf0*/  BPT.TRAP 0x1 ;  /* 0x000000040000795c */ /* 0x000fe20000300000 */
.L_x_24:
[----:B-1----:R-:W-:Y:S05]  /*1d00*/  @P1 BRA `(.L_x_25) ;  /* 0x0000000000081947 */ /* 0x002fea0003800000 */
[----:B------:R-:W1:Y:S02]  /*1d10*/  SYNCS.PHASECHK.TRANS64.TRYWAIT P1, [R5+URZ], R4 ;  /* 0x00000004050075a7 */ /* 0x000e64000802017f */
[----:B-1----:R-:W-:Y:S05]  /*1d20*/  @!P1 BRA `(.L_x_26) ;  /* 0x000000ac00d49947 */ /* 0x002fea0003800000 */
.L_x_25:
[----:B------:R-:W-:Y:S01]  /*1d30*/  ULEA UR10, UR6, UR4, 0xc ;  /* 0x00000004060a7291 */ /* 0x000fe2000f8e603f */
[----:B------:R-:W-:Y:S01]  /*1d40*/  WARPGROUP.ARRIVE ;  /* 0x00000000000079c5 */ /* 0x000fe20000000000 */
[----:B------:R-:W-:Y:S01]  /*1d50*/  ULEA UR8, UR6, UR5, 0xb ;  /* 0x0000000506087291 */ /* 0x000fe2000f8e583f */
[----:B------:R-:W-:Y:S01]  /*1d60*/  UMOV UR13, 0x40000040 ;  /* 0x40000040000d7882 */ /* 0x000fe20000000000 */
[----:B------:R-:W-:-:S03]  /*1d70*/  UMOV UR15, 0x40000040 ;  /* 0x40000040000f7882 */ /* 0x000fc60000000000 */
[----:B------:R-:W-:Y:S02]  /*1d80*/  UMOV UR12, UR10 ;  /* 0x0000000a000c7c82 */ /* 0x000fe40008000000 */
[----:B------:R-:W-:Y:S02]  /*1d90*/  UMOV UR14, UR8 ;  /* 0x00000008000e7c82 */ /* 0x000fe40008000000 */
        /* <DEDUP_REMOVED lines=92> */
[----:B------:R-:W-:Y:S01]  /*2360*/  BPT.TRAP 0x1 ;  /* 0x000000040000795c */ /* 0x000fe20000300000 */
.L_x_27:
[----:B------:R-:W-:-:S13]  /*2370*/  ISETP.NE.AND P1, PT, R156, RZ, PT ;  /* 0x000000ff9c00720c */ /* 0x000fda0003f25270 */
[----:B01----:R-:W-:-:S04]  /*2380*/  @P1 IMAD R4, R3, 0x8, R6 ;  /* 0x0000000803041824 */ /* 0x003fc800078e0206 */
[----:B------:R-:W-:-:S05]  /*2390*/  @P1 VIADD R5, R4, 0x28 ;  /* 0x0000002804051836 */ /* 0x000fca0000000000 */
[----:B------:R-:W-:-:S04]  /*23a0*/  @P1 PRMT R5, R22, 0x654, R5 ;  /* 0x0000065416051816 */ /* 0x000fc80000000005 */
[----:B------:R0:W-:Y:S01]  /*23b0*/  @P1 SYNCS.ARRIVE.TRANS64.RED.A1T0 RZ, [R5+URZ], RZ ;  /* 0x000000ff05ff19a7 */ /* 0x0001e2000810043f */
[----:B------:R-:W-:-:S13]  /*23c0*/  ISETP.GT.U32.AND P1, PT, R19, 0x1, PT ;  /* 0x000000011300780c */ /* 0x000fda0003f24070 */
[----:B0-----:R-:W-:Y:S05]  /*23d0*/  @P1 BRA `(.L_x_28) ;  /* 0x0000000000041947 */ /* 0x001fea0003800000 */
[----:B------:R-:W-:Y:S01]  /*23e0*/  BPT.TRAP 0x1 ;  /* 0x000000040000795c */ /* 0x000fe20000300000 */
.L_x_28:
[----:B------:R-:W-:Y:S01]  /*23f0*/  UIADD3 UR6, UR6, 0x1, URZ ;  /* 0x0000000106067890 */ /* 0x000fe2000fffe03f */
[C---:B------:R-:W-:Y:S01]  /*2400*/  ISETP.GT.AND P2, PT, R0.reuse, 0x1, PT ;  /* 0x000000010000780c */ /* 0x040fe20003f44270 */
[----:B------:R-:W-:Y:S02]  /*2410*/  VIADD R3, R3, 0x1 ;  /* 0x0000000103037836 */ /* 0x000fe40000000000 */
[----:B------:R-:W-:Y:S01]  /*2420*/  UISETP.NE.AND UP0, UPT, UR6, 0x5, UPT ;  /* 0x000000050600788c */ /* 0x000fe2000bf05270 */
[----:B------:R-:W-:Y:S02]  /*2430*/  VIADD R0, R0, 0xffffffff ;  /* 0xffffffff00007836 */ /* 0x000fe40000000000 */
[C---:B------:R-:W-:Y:S01]  /*2440*/  ISETP.NE.AND P1, PT, R3.reuse, 0x5, PT ;  /* 0x000000050300780c */ /* 0x040fe20003f25270 */
[----:B------:R-:W-:Y:S02]  /*2450*/  USEL UR7, URZ, 0x1, UP0 ;  /* 0x000000013f077887 */ /* 0x000fe40008000000 */
[----:B------:R-:W-:Y:S01]  /*2460*/  USEL UR6, UR6, URZ, UP0 ;  /* 0x0000003f06067287 */ /* 0x000fe20008000000 */
[----:B------:R-:W-:-:S03]  /*2470*/  SEL R3, R3, RZ, P1 ;  /* 0x000000ff03037207 */ /* 0x000fc60000800000 */
[----:B------:R-:W-:Y:S01]  /*2480*/  LOP3.LUT R7, R7, UR7, RZ, 0x3c, !PT ;  /* 0x0000000707077c12 */ /* 0x000fe2000f8e3cff */
[----:B------:R-:W-:Y:S07]  /*2490*/  @P2 BRA `(.L_x_29) ;  /* 0xfffffff400e82947 */ /* 0x000fee000383ffff */
.L_x_22:
[----:B------:R-:W2:Y:S02]  /*24a0*/  LDC R0, c[0x0][0x28c] ;  /* 0x0000a300ff007b82 */ /* 0x000ea40000000800 */
[----:B--2---:R-:W-:-:S13]  /*24b0*/  ISETP.GE.AND P1, PT, R0, 0x1, PT ;  /* 0x000000010000780c */ /* 0x004fda0003f26270 */
[----:B------:R-:W-:Y:S05]  /*24c0*/  @!P1 BRA `(.L_x_30) ;  /* 0x0000000000509947 */ /* 0x000fea0003800000 */
[----:B------:R-:W-:Y:S05]  /*24d0*/  @!P0 BRA `(.L_x_31) ;  /* 0x0000000000048947 */ /* 0x000fea0003800000 */
[----:B------:R-:W-:Y:S01]  /*24e0*/  BPT.TRAP 0x1 ;  /* 0x000000040000795c */ /* 0x000fe20000300000 */
.L_x_31:
[----:B------:R-:W-:Y:S01]  /*24f0*/  ISETP.NE.AND P1, PT, R156, RZ, PT ;  /* 0x000000ff9c00720c */ /* 0x000fe20003f25270 */
[----:B------:R-:W-:Y:S01]  /*2500*/  BSSY B0, `(.L_x_32) ;  /* 0x000000e000007945 */ /* 0x000fe20003800000 */
[----:B------:R-:W-:-:S11]  /*2510*/  ISETP.GT.U32.AND P0, PT, R19, 0x1, PT ;  /* 0x000000011300780c */ /* 0x000fd60003f04070 */
[----:B------:R-:W-:Y:S05]  /*2520*/  @!P1 BRA `(.L_x_33) ;  /* 0x00000000002c9947 */ /* 0x000fea0003800000 */
[----:B------:R-:W-:-:S04]  /*2530*/  UISETP.LT.AND UP0, UPT, UR40, 0x1, UPT ;  /* 0x000000012800788c */ /* 0x000fc8000bf01270 */
[----:B------:R-:W-:-:S04]  /*2540*/  USEL UR6, UR40, 0x1, UP0 ;  /* 0x0000000128067887 */ /* 0x000fc80008000000 */
[----:B------:R-:W-:-:S04]  /*2550*/  UIADD3 UR6, UR39, UR40, -UR6 ;  /* 0x0000002827067290 */ /* 0x000fc8000fffe806 */
[----:B------:R-:W-:-:S04]  /*2560*/  UIMAD.WIDE.U32 UR4, UR6, -0x33333333, URZ ;  /* 0xcccccccd060478a5 */ /* 0x000fc8000f8e003f */
[----:B------:R-:W-:-:S04]  /*2570*/  USHF.R.U32.HI UR4, URZ, 0x2, UR5 ;  /* 0x000000023f047899 */ /* 0x000fc80008011605 */
[----:B------:R-:W-:-:S06]  /*2580*/  UIMAD UR6, UR4, -0x5, UR6 ;  /* 0xfffffffb040678a4 */ /* 0x000fcc000f8e0206 */
[----:B------:R-:W-:-:S05]  /*2590*/  IMAD.U32 R3, RZ, RZ, UR6 ;  /* 0x00000006ff037e24 */ /* 0x000fca000f8e00ff */
[----:B------:R-:W-:-:S05]  /*25a0*/  LEA R0, R3, R6, 0x3 ;  /* 0x0000000603007211 */ /* 0x000fca00078e18ff */
[----:B------:R-:W-:-:S05]  /*25b0*/  VIADD R3, R0, 0x28 ;  /* 0x0000002800037836 */ /* 0x000fca0000000000 */
[----:B------:R-:W-:-:S04]  /*25c0*/  PRMT R3, R22, 0x654, R3 ;  /* 0x0000065416037816 */ /* 0x000fc80000000003 */
[----:B------:R2:W-:Y:S03]  /*25d0*/  SYNCS.ARRIVE.TRANS64.RED.A1T0 RZ, [R3+URZ], RZ ;  /* 0x000000ff03ff79a7 */ /* 0x0005e6000810043f */
.L_x_33:
[----:B------:R-:W-:Y:S05]  /*25e0*/  BSYNC B0 ;  /* 0x0000000000007941 */ /* 0x000fea0003800000 */
.L_x_32:
[----:B------:R-:W-:Y:S05]  /*25f0*/  @P0 BRA `(.L_x_30) ;  /* 0x0000000000040947 */ /* 0x000fea0003800000 */
[----:B------:R-:W-:Y:S01]  /*2600*/  BPT.TRAP 0x1 ;  /* 0x000000040000795c */ /* 0x000fe20000300000 */
.L_x_30:
[----:B------:R-:W3:Y:S01]  /*2610*/  LDC R6, c[0x0][0x288] ;  /* 0x0000a200ff067b82 */ /* 0x000ee20000000800 */
[--C-:B------:R-:W-:Y:S01]  /*2620*/  SHF.R.U32.HI R0, RZ, 0x2, R18.reuse ;  /* 0x00000002ff007819 */ /* 0x100fe20000011612 */
[----:B------:R-:W-:Y:S01]  /*2630*/  UIADD3 UR39, UR40, UR39, URZ ;  /* 0x0000002728277290 */ /* 0x000fe2000fffe03f */
[----:B01----:R-:W-:Y:S01]  /*2640*/  SHF.R.U32.HI R5, RZ, 0x7, R18 ;  /* 0x00000007ff057819 */ /* 0x003fe20000011612 */
[----:B------:R-:W-:Y:S01]  /*2650*/  ULDC UR7, c[0x0][0x284] ;  /* 0x0000a10000077ab9 */ /* 0x000fe20000000800 */
[----:B--2---:R-:W-:Y:S01]  /*2660*/  LOP3.LUT R3, R0, 0x7, RZ, 0xc0, !PT ;  /* 0x0000000700037812 */ /* 0x004fe200078ec0ff */
[----:B------:R-:W-:Y:S01]  /*2670*/  UISETP.GT.U32.AND UP0, UPT, UR39, 0x4, UPT ;  /* 0x000000042700788c */ /* 0x000fe2000bf04070 */
[----:B------:R-:W-:Y:S01]  /*2680*/  LOP3.LUT R0, R5, 0x1, RZ, 0xc0, !PT ;  /* 0x0000000105007812 */ /* 0x000fe200078ec0ff */
[----:B------:R-:W-:Y:S01]  /*2690*/  UISETP.GE.U32.AND UP1, UPT, UR40, 0x5, UPT ;  /* 0x000000052800788c */ /* 0x000fe2000bf26070 */
[----:B------:R-:W-:Y:S01]  /*26a0*/  LOP3.LUT R4, R18, 0x60, RZ, 0xc0, !PT ;  /* 0x0000006012047812 */ /* 0x000fe200078ec0ff */
[----:B------:R-:W-:Y:S01]  /*26b0*/  UISETP.LT.U32.AND UP0, UPT, UR40, 0x5, UP0 ;  /* 0x000000052800788c */ /* 0x000fe20008701070 */
[----:B------:R-:W-:Y:S01]  /*26c0*/  SHF.R.S32.HI R15, RZ, 0x1f, R23 ;  /* 0x0000001fff0f7819 */ /* 0x000fe20000011417 */
[----:B------:R-:W-:Y:S01]  /*26d0*/  IMAD.SHL.U32 R10, R0, 0x40, RZ ;  /* 0x00000040000a7824 */ /* 0x000fe200078e00ff */
[----:B------:R-:W-:Y:S01]  /*26e0*/  SHF.R.U32.HI R8, RZ, 0x1, R4 ;  /* 0x00000001ff087819 */ /* 0x000fe20000011604 */
[----:B------:R-:W-:Y:S01]  /*26f0*/  ULDC.64 UR8, c[0x0][0x5d0] ;  /* 0x0001740000087ab9 */ /* 0x000fe20000000a00 */
[----:B------:R-:W-:Y:S01]  /*2700*/  LOP3.LUT R4, R18, 0x3, RZ, 0xc0, !PT ;  /* 0x0000000312047812 */ /* 0x000fe200078ec0ff */
[----:B------:R-:W-:Y:S01]  /*2710*/  UIMAD.WIDE.U32 UR4, UR39, -0x33333333, URZ ;  /* 0xcccccccd270478a5 */ /* 0x000fe2000f8e003f */
[--C-:B------:R-:W-:Y:S01]  /*2720*/  IADD3 R5, RZ, -R8, -R3.reuse ;  /* 0x80000008ff057210 */ /* 0x100fe20007ffe803 */
[----:B------:R-:W-:Y:S01]  /*2730*/  USEL UR6, URZ, 0x1, !UP0 ;  /* 0x000000013f067887 */ /* 0x000fe2000c000000 */
[----:B------:R-:W-:Y:S01]  /*2740*/  LOP3.LUT R165, R10, 0x40, R3, 0xe2, !PT ;  /* 0x000000400aa57812 */ /* 0x000fe200078ee203 */
[----:B------:R-:W-:Y:S01]  /*2750*/  IMAD.SHL.U32 R3, R153, 0x80, RZ ;  /* 0x0000008099037824 */ /* 0x000fe200078e00ff */
[----:B------:R-:W-:Y:S01]  /*2760*/  USHF.R.U32.HI UR4, URZ, 0x2, UR5 ;  /* 0x000000023f047899 */ /* 0x000fe20008011605 */
[----:B------:R-:W-:Y:S01]  /*2770*/  IMAD R157, R0, -0x40, R5 ;  /* 0xffffffc0009d7824 */ /* 0x000fe200078e0205 */
[----:B------:R-:W-:Y:S01]  /*2780*/  ULOP3.LUT UR38, UR38, UR6, URZ, 0x3c, !UPT ;  /* 0x0000000626267292 */ /* 0x000fe2000f8e3c3f */
[----:B---3--:R-:W-:Y:S01]  /*2790*/  IMAD R10, R4, -0x2, R6 ;  /* 0xfffffffe040a7824 */ /* 0x008fe200078e0206 */
[----:B------:R-:W-:Y:S01]  /*27a0*/  ISETP.GE.AND P0, PT, R3, R6, PT ;  /* 0x000000060300720c */ /* 0x000fe20003f06270 */
[----:B------:R-:W-:Y:S01]  /*27b0*/  IMAD.SHL.U32 R0, R152, 0x100, RZ ;  /* 0x0000010098007824 */ /* 0x000fe200078e00ff */
[----:B------:R-:W-:Y:S01]  /*27c0*/  UIMAD UR39, UR4, -0x5, UR39 ;  /* 0xfffffffb042778a4 */ /* 0x000fe2000f8e0227 */
[----:B------:R-:W-:Y:S01]  /*27d0*/  IMAD.SHL.U32 R6, R18, 0x2, RZ ;  /* 0x0000000212067824 */ /* 0x000fe200078e00ff */
[----:B------:R-:W-:Y:S01]  /*27e0*/  @UP1 ULOP3.LUT UR38, UR38, 0x1, UR4, 0x78, !UPT ;  /* 0x0000000126261892 */ /* 0x000fe2000f8e7804 */
[----:B------:R-:W-:Y:S01]  /*27f0*/  IMAD R4, R15, UR8, RZ ;  /* 0x000000080f047c24 */ /* 0x000fe2000f8e02ff */
[----:B------:R-:W-:Y:S01]  /*2800*/  ISETP.GE.OR P0, PT, R0, UR7, P0 ;  /* 0x0000000700007c0c */ /* 0x000fe20008706670 */
[----:B------:R-:W-:Y:S01]  /*2810*/  IMAD.WIDE R152, R152, 0x100, RZ ;  /* 0x0000010098987825 */ /* 0x000fe200078e02ff */
[----:B------:R-:W-:-:S02]  /*2820*/  LOP3.LUT R6, R3, 0x6, R6, 0xf8, !PT ;  /* 0x0000000603067812 */ /* 0x000fc400078ef806 */
[----:B------:R-:W-:Y:S01]  /*2830*/  IADD3 R157, -R0, UR7, R157 ;  /* 0x00000007009d7c10 */ /* 0x000fe2000fffe19d */
[C---:B------:R-:W-:Y:S01]  /*2840*/  IMAD R9, R23.reuse, UR9, R4 ;  /* 0x0000000917097c24 */ /* 0x040fe2000f8e0204 */
[----:B------:R-:W-:Y:S01]  /*2850*/  SHF.R.S32.HI R7, RZ, 0x1f, R6 ;  /* 0x0000001fff077819 */ /* 0x000fe20000011406 */
[----:B------:R-:W-:Y:S01]  /*2860*/  IMAD.IADD R0, R10, 0x1, -R3 ;  /* 0x000000010a007824 */ /* 0x000fe200078e0a03 */
[----:B------:R-:W-:Y:S01]  /*2870*/  LOP3.LUT R165, R152, R165, R8, 0xfe, !PT ;  /* 0x000000a598a57212 */ /* 0x000fe200078efe08 */
[----:B------:R-:W-:Y:S02]  /*2880*/  IMAD.MOV.U32 R3, RZ, RZ, -0x1 ;  /* 0xffffffffff037424 */ /* 0x000fe400078e00ff */
[----:B------:R-:W-:-:S04]  /*2890*/  IMAD.WIDE.U32 R4, R23, UR8, R6 ;  /* 0x0000000817047c25 */ /* 0x000fc8000f8e0006 */
[----:B------:R-:W-:Y:S01]  /*28a0*/  IMAD.IADD R9, R5, 0x1, R9 ;  /* 0x0000000105097824 */ /* 0x000fe200078e0209 */
[----:B------:R-:W-:Y:S01]  /*28b0*/  MOV R8, R4 ;  /* 0x0000000400087202 */ /* 0x000fe20000000f00 */
[----:B------:R-:W-:Y:S06]  /*28c0*/  @P0 BRA `(.L_x_34) ;  /* 0x0000008400700947 */ /* 0x000fec0003800000 */
[----:B------:R-:W0:Y:S01]  /*28d0*/  LDC.64 R4, c[0x0][0x5c8] ;  /* 0x00017200ff047b82 */ /* 0x000e220000000a00 */
[----:B-----5:R-:W-:Y:S01]  /*28e0*/  FSETP.NEU.AND P1, PT, R155, RZ, PT ;  /* 0x000000ff9b00720b */ /* 0x020fe20003f2d000 */
[----:B------:R-:W-:Y:S01]  /*28f0*/  BSSY B0, `(.L_x_34) ;  /* 0x0000859000007945 */ /* 0x000fe20003800000 */
[----:B------:R-:W-:-:S04]  /*2900*/  ISETP.GT.AND P2, PT, R157, RZ, PT ;  /* 0x000000ff9d00720c */ /* 0x000fc80003f44270 */
[----:B------:R-:W-:Y:S01]  /*2910*/  ISETP.GT.AND P0, PT, R0, RZ, P2 ;  /* 0x000000ff0000720c */ /* 0x000fe20001704270 */
[-C--:B0-----:R-:W-:Y:S02]  /*2920*/  IMAD R10, R153, R4.reuse, RZ ;  /* 0x00000004990a7224 */ /* 0x081fe400078e02ff */
[----:B------:R-:W-:-:S04]  /*2930*/  IMAD.WIDE.U32 R166, R165, R4, R8 ;  /* 0x00000004a5a67225 */ /* 0x000fc800078e0008 */
[----:B------:R-:W-:-:S04]  /*2940*/  IMAD R9, R165, R5, R10 ;  /* 0x00000005a5097224 */ /* 0x000fc800078e020a */
[----:B------:R-:W-:Y:S01]  /*2950*/  IMAD.IADD R171, R167, 0x1, R9 ;  /* 0x00000001a7ab7824 */ /* 0x000fe200078e0209 */
[----:B------:R-:W-:Y:S06]  /*2960*/  @!P1 BRA `(.L_x_35) ;  /* 0x0000006000209947 */ /* 0x000fec0003800000 */
[----:B------:R-:W0:Y:S01]  /*2970*/  LDC.64 R10, c[0x0][0x5b8] ;  /* 0x00016e00ff0a7b82 */ /* 0x000e220000000a00 */
[----:B------:R-:W-:-:S07]  /*2980*/  ULDC.64 UR4, c[0x0][0x5c0] ;  /* 0x0001700000047ab9 */ /* 0x000fce0000000a00 */
[----:B------:R-:W1:Y:S08]  /*2990*/  LDC.64 R12, c[0x0][0x5b0] ;  /* 0x00016c00ff0c7b82 */ /* 0x000e700000000a00 */
[----:B------:R-:W2:Y:S01]  /*29a0*/  LDC.64 R8, c[0x0][0x5a8] ;  /* 0x00016a00ff087b82 */ /* 0x000ea20000000a00 */
[----:B0-----:R-:W-:-:S04]  /*29b0*/  IMAD R14, R15, R10, RZ ;  /* 0x0000000a0f0e7224 */ /* 0x001fc800078e02ff */
[C---:B------:R-:W-:Y:S02]  /*29c0*/  IMAD R11, R23.reuse, R11, R14 ;  /* 0x0000000b170b7224 */ /* 0x040fe400078e020e */
[----:B------:R-:W-:-:S04]  /*29d0*/  IMAD.WIDE.U32 R14, R23, R10, R6 ;  /* 0x0000000a170e7225 */ /* 0x000fc800078e0006 */
[----:B-1----:R-:W-:Y:S02]  /*29e0*/  IMAD R20, R153, R12, RZ ;  /* 0x0000000c99147224 */ /* 0x002fe400078e02ff */
[----:B------:R-:W-:Y:S02]  /*29f0*/  IMAD.IADD R21, R15, 0x1, R11 ;  /* 0x000000010f157824 */ /* 0x000fe400078e020b */
[----:B------:R-:W-:Y:S02]  /*2a00*/  IMAD R169, R165, R13, R20 ;  /* 0x0000000da5a97224 */ /* 0x000fe400078e0214 */
[----:B------:R-:W-:-:S04]  /*2a10*/  IMAD.MOV.U32 R20, RZ, RZ, R14 ;  /* 0x000000ffff147224 */ /* 0x000fc800078e000e */
[----:B------:R-:W-:-:S04]  /*2a20*/  IMAD.WIDE.U32 R158, R165, R12, R20 ;  /* 0x0000000ca59e7225 */ /* 0x000fc800078e0014 */
[----:B------:R-:W-:Y:S01]  /*2a30*/  IMAD.IADD R159, R159, 0x1, R169 ;  /* 0x000000019f9f7824 */ /* 0x000fe200078e02a9 */
[----:B--2---:R-:W-:-:S04]  /*2a40*/  LEA R160, P1, R158, R8, 0x1 ;  /* 0x000000089ea07211 */ /* 0x004fc800078208ff */
[----:B------:R-:W-:-:S05]  /*2a50*/  LEA.HI.X R161, R158, R9, R159, 0x1, P1 ;  /* 0x000000099ea17211 */ /* 0x000fca00008f0c9f */
[----:B------:R-:W2:Y:S01]  /*2a60*/  @P0 LDG.E.LTC128B.U16 R167, desc[UR36][R160.64] ;  /* 0x00000024a0a70981 */ /* 0x000ea2000c1e1520 */
[----:B------:R-:W-:Y:S01]  /*2a70*/  IMAD.WIDE.U32 R162, R165, R12, R6 ;  /* 0x0000000ca5a27225 */ /* 0x000fe200078e0006 */
[----:B------:R-:W-:Y:S01]  /*2a80*/  ISETP.GT.AND P3, PT, R0, 0x1, P2 ;  /* 0x000000010000780c */ /* 0x000fe20001764270 */
[----:B------:R-:W-:Y:S02]  /*2a90*/  BSSY B1, `(.L_x_36) ;  /* 0x0000013000017945 */ /* 0x000fe40003800000 */
[----:B------:R-:W-:Y:S02]  /*2aa0*/  IMAD.IADD R163, R169, 0x1, R163 ;  /* 0x00000001a9a37824 */ /* 0x000fe400078e02a3 */
[----:B------:R-:W-:-:S04]  /*2ab0*/  IMAD.WIDE.U32 R162, R23, R10, R162 ;  /* 0x0000000a17a27225 */ /* 0x000fc800078e00a2 */
[----:B--2---:R-:W-:-:S05]  /*2ac0*/  HADD2.F32 R158, -RZ, R167.H0_H0 ;  /* 0x200000a7ff9e7230 */ /* 0x004fca0000004100 */
[----:B------:R-:W-:Y:S01]  /*2ad0*/  FMUL R159, R158, R155 ;  /* 0x0000009b9e9f7220 */ /* 0x000fe20000400000 */
[----:B------:R-:W-:-:S03]  /*2ae0*/  LEA R158, P1, R166, UR4, 0x1 ;  /* 0x00000004a69e7c11 */ /* 0x000fc6000f8208ff */
[----:B------:R-:W-:Y:S01]  /*2af0*/  FFMA R159, R88, R154, R159 ;  /* 0x0000009a589f7223 */ /* 0x000fe2000000009f */
[----:B------:R-:W-:-:S04]  /*2b00*/  IMAD.IADD R88, R11, 0x1, R163 ;  /* 0x000000010b587824 */ /* 0x000fc800078e02a3 */
[----:B------:R-:W-:Y:S02]  /*2b10*/  F2FP.F16.F32.PACK_AB R161, RZ, R159 ;  /* 0x0000009fffa1723e */ /* 0x000fe400000000ff */
[----:B------:R-:W-:Y:S02]  /*2b20*/  LEA.HI.X R159, R166, UR5, R171, 0x1, P1 ;  /* 0x00000005a69f7c11 */ /* 0x000fe400088f0cab */
[----:B------:R-:W-:Y:S02]  /*2b30*/  PRMT R163, R161, 0x7610, R163 ;  /* 0x00007610a1a37816 */ /* 0x000fe400000000a3 */
[----:B------:R-:W-:-:S03]  /*2b40*/  LEA R160, P1, R162, R8, 0x1 ;  /* 0x00000008a2a07211 */ /* 0x000fc600078208ff */
[----:B------:R0:W-:Y:S01]  /*2b50*/  @P0 STG.E.U16 desc[UR36][R158.64], R163 ;  /* 0x000000a39e000986 */ /* 0x0001e2000c101524 */
[--C-:B------:R-:W-:Y:S01]  /*2b60*/  LEA.HI.X R161, R162, R9, R88.reuse, 0x1, P1 ;  /* 0x00000009a2a17211 */ /* 0x100fe200008f0c58 */
[C---:B------:R-:W-:Y:S01]  /*2b70*/  IMAD.SHL.U32 R162, R12.reuse, 0x8, RZ ;  /* 0x000000080ca27824 */ /* 0x040fe200078e00ff */
[----:B------:R-:W-:Y:S02]  /*2b80*/  PRMT R88, R167, 0x7610, R88 ;  /* 0x00007610a7587816 */ /* 0x000fe40000000058 */
[----:B0-----:R-:W-:Y:S01]  /*2b90*/  SHF.L.U64.HI R163, R12, 0x3, R13 ;  /* 0x000000030ca37819 */ /* 0x001fe2000001020d */
[----:B------:R-:W-:Y:S06]  /*2ba0*/  @!P3 BRA `(.L_x_37) ;  /* 0x000000000004b947 */ /* 0x000fec0003800000 */
[----:B------:R0:W5:Y:S02]  /*2bb0*/  LDG.E.LTC128B.U16 R88, desc[UR36][R160.64+0x2] ;  /* 0x00000224a0587981 */ /* 0x000164000c1e1520 */
.L_x_37:
[----:B------:R-:W-:Y:S05]  /*2bc0*/  BSYNC B1 ;  /* 0x0000000000017941 */ /* 0x000fea0003800000 */
.L_x_36:
[----:B-----5:R-:W-:Y:S01]  /*2bd0*/  HADD2.F32 R168, -RZ, R88.H0_H0 ;  /* 0x20000058ffa87230 */ /* 0x020fe20000004100 */
[----:B------:R-:W-:Y:S01]  /*2be0*/  ISETP.GT.AND P0, PT, R157, 0x8, PT ;  /* 0x000000089d00780c */ /* 0x000fe20003f04270 */
[----:B------:R-:W-:-:S04]  /*2bf0*/  IMAD.WIDE.U32 R166, R165, R12, R162 ;  /* 0x0000000ca5a67225 */ /* 0x000fc800078e00a2 */
[----:B------:R-:W-:Y:S01]  /*2c00*/  FMUL R168, R168, R155 ;  /* 0x0000009ba8a87220 */ /* 0x000fe20000400000 */
[----:B------:R-:W-:Y:S01]  /*2c10*/  IMAD.IADD R169, R169, 0x1, R167 ;  /* 0x00000001a9a97824 */ /* 0x000fe200078e02a7 */
[----:B------:R-:W-:Y:S02]  /*2c20*/  ISETP.GT.AND P1, PT, R0, RZ, P0 ;  /* 0x000000ff0000720c */ /* 0x000fe40000724270 */
[----:B------:R-:W-:Y:S01]  /*2c30*/  FFMA R168, R89, R154, R168 ;  /* 0x0000009a59a87223 */ /* 0x000fe200000000a8 */
[----:B------:R-:W-:-:S04]  /*2c40*/  IADD3 R89, P4, R14, R166, RZ ;  /* 0x000000a60e597210 */ /* 0x000fc80007f9e0ff */
[----:B------:R-:W-:Y:S02]  /*2c50*/  F2FP.F16.F32.PACK_AB R168, RZ, R168 ;  /* 0x000000a8ffa8723e */ /* 0x000fe400000000ff */
[----:B------:R-:W-:Y:S02]  /*2c60*/  IADD3.X R172, R169, R21, RZ, P4, !PT ;  /* 0x00000015a9ac7210 */ /* 0x000fe400027fe4ff */
[C---:B------:R-:W-:Y:S02]  /*2c70*/  LEA R170, P4, R89.reuse, R8, 0x1 ;  /* 0x0000000859aa7211 */ /* 0x040fe400078808ff */
[----:B------:R-:W-:Y:S02]  /*2c80*/  PRMT R167, R168, 0x7610, R167 ;  /* 0x00007610a8a77816 */ /* 0x000fe400000000a7 */
[----:B------:R-:W-:Y:S02]  /*2c90*/  PRMT R168, R88, 0x7610, R168 ;  /* 0x0000761058a87816 */ /* 0x000fe400000000a8 */
[----:B------:R-:W-:Y:S01]  /*2ca0*/  LEA.HI.X R171, R89, R9, R172, 0x1, P4 ;  /* 0x0000000959ab7211 */ /* 0x000fe200020f0cac */
[----:B------:R1:W-:Y:S04]  /*2cb0*/  @P3 STG.E.U16 desc[UR36][R158.64+0x2], R167 ;  /* 0x000002a79e003986 */ /* 0x0003e8000c101524 */
[----:B------:R2:W3:Y:S01]  /*2cc0*/  @P1 LDG.E.LTC128B.U16 R168, desc[UR36][R170.64] ;  /* 0x00000024aaa81981 */ /* 0x0004e2000c1e1520 */
[----:B------:R-:W-:Y:S01]  /*2cd0*/  IADD3 R166, P3, R6, R166, RZ ;  /* 0x000000a606a67210 */ /* 0x000fe20007f7e0ff */
[----:B------:R-:W-:Y:S04]  /*2ce0*/  BSSY B1, `(.L_x_38) ;  /* 0x0000012000017945 */ /* 0x000fe80003800000 */
[----:B-1----:R-:W-:-:S02]  /*2cf0*/  IMAD.X R167, R7, 0x1, R169, P3 ;  /* 0x0000000107a77824 */ /* 0x002fc400018e06a9 */
[----:B------:R-:W-:Y:S02]  /*2d00*/  IMAD.SHL.U32 R169, R4, 0x10, RZ ;  /* 0x0000001004a97824 */ /* 0x000fe400078e00ff */
[----:B------:R-:W-:-:S03]  /*2d10*/  IMAD.WIDE.U32 R166, R23, R10, R166 ;  /* 0x0000000a17a67225 */ /* 0x000fc600078e00a6 */
[----:B--2---:R-:W-:Y:S01]  /*2d20*/  IADD3 R170, P3, R169, R158, RZ ;  /* 0x0000009ea9aa7210 */ /* 0x004fe20007f7e0ff */
[----:B------:R-:W-:Y:S01]  /*2d30*/  IMAD.IADD R172, R11, 0x1, R167 ;  /* 0x000000010bac7824 */ /* 0x000fe200078e02a7 */
[----:B------:R-:W-:-:S05]  /*2d40*/  SHF.L.U64.HI R167, R4, 0x4, R5 ;  /* 0x0000000404a77819 */ /* 0x000fca0000010205 */
[----:B------:R-:W-:Y:S02]  /*2d50*/  IMAD.X R171, R167, 0x1, R159, P3 ;  /* 0x00000001a7ab7824 */ /* 0x000fe400018e069f */
[----:B---3--:R-:W-:-:S05]  /*2d60*/  HADD2.F32 R88, -RZ, R168.H0_H0 ;  /* 0x200000a8ff587230 */ /* 0x008fca0000004100 */
[----:B------:R-:W-:Y:S01]  /*2d70*/  FMUL R89, R88, R155 ;  /* 0x0000009b58597220 */ /* 0x000fe20000400000 */
[----:B------:R-:W-:-:S03]  /*2d80*/  LEA R88, P4, R166, R8, 0x1 ;  /* 0x00000008a6587211 */ /* 0x000fc600078808ff */
[----:B------:R-:W-:Y:S01]  /*2d90*/  FFMA R90, R90, R154, R89 ;  /* 0x0000009a5a5a7223 */ /* 0x000fe20000000059 */
[----:B------:R-:W-:Y:S02]  /*2da0*/  LEA.HI.X R89, R166, R9, R172, 0x1, P4 ;  /* 0x00000009a6597211 */ /* 0x000fe400020f0cac */
[----:B------:R-:W-:Y:S02]  /*2db0*/  ISETP.GT.AND P4, PT, R0, 0x1, P0 ;  /* 0x000000010000780c */ /* 0x000fe40000784270 */
[----:B------:R-:W-:-:S05]  /*2dc0*/  F2FP.F16.F32.PACK_AB R90, RZ, R90 ;  /* 0x0000005aff5a723e */ /* 0x000fca00000000ff */
[----:B------:R1:W-:Y:S06]  /*2dd0*/  @P1 STG.E.U16 desc[UR36][R170.64], R90 ;  /* 0x0000005aaa001986 */ /* 0x0003ec000c101524 */
[----:B------:R-:W-:Y:S05]  /*2de0*/  @!P4 BRA `(.L_x_39) ;  /* 0x000000000004c947 */ /* 0x000fea0003800000 */
[----:B------:R2:W5:Y:S02]  /*2df0*/  LDG.E.LTC128B.U16 R168, desc[UR36][R88.64+0x2] ;  /* 0x0000022458a87981 */ /* 0x000564000c1e1520 */
.L_x_39:
[----:B------:R-:W-:Y:S05]  /*2e00*/  BSYNC B1 ;  /* 0x0000000000017941 */ /* 0x000fea0003800000 */
.L_x_38:
[----:B-1---5:R-:W-:Y:S01]  /*2e10*/  HADD2.F32 R90, -RZ, R168.H0_H0 ;  /* 0x200000a8ff5a7230 */ /* 0x022fe20000004100 */
[----:B------:R-:W-:Y:S01]  /*2e20*/  ISETP.GT.AND P1, PT, R0, 0x8, P2 ;  /* 0x000000080000780c */ /* 0x000fe20001724270 */
[----:B------:R-:W-:Y:S03]  /*2e30*/  BSSY B1, `(.L_x_40) ;  /* 0x000000a000017945 */ /* 0x000fe60003800000 */
[----:B------:R-:W-:-:S04]  /*2e40*/  FMUL R90, R90, R155 ;  /* 0x0000009b5a5a7220 */ /* 0x000fc80000400000 */
[----:B------:R-:W-:Y:S01]  /*2e50*/  FFMA R90, R91, R154, R90 ;  /* 0x0000009a5b5a7223 */ /* 0x000fe2000000005a */
[----:B------:R-:W-:-:S04]  /*2e60*/  @P4 IMAD.MOV.U32 R91, RZ, RZ, R171 ;  /* 0x000000ffff5b4224 */ /* 0x000fc800078e00ab */
[----:B------:R-:W-:-:S04]  /*2e70*/  F2FP.F16.F32.PACK_AB R90, RZ, R90 ;  /* 0x0000005aff5a723e */ /* 0x000fc800000000ff */
[----:B------:R-:W-:Y:S01]  /*2e80*/  PRMT R166, R90, 0x7610, R166 ;  /* 0x000076105aa67816 */ /* 0x000fe200000000a6 */
[----:B------:R-:W-:-:S05]  /*2e90*/  @P4 IMAD.MOV.U32 R90, RZ, RZ, R170 ;  /* 0x000000ffff5a4224 */ /* 0x000fca00078e00aa */
[----:B------:R1:W-:Y:S01]  /*2ea0*/  @P4 STG.E.U16 desc[UR36][R90.64+0x2], R166 ;  /* 0x000002a65a004986 */ /* 0x0003e2000c101524 */
[----:B------:R-:W-:Y:S05]  /*2eb0*/  @!P1 BRA `(.L_x_41) ;  /* 0x0000000000049947 */ /* 0x000fea0003800000 */
[----:B------:R3:W5:Y:S02]  /*2ec0*/  LDG.E.LTC128B.U16 R168, desc[UR36][R160.64+0x10] ;  /* 0x00001024a0a87981 */ /* 0x000764000c1e1520 */
.L_x_41:
[----:B------:R-:W-:Y:S05]  /*2ed0*/  BSYNC B1 ;  /* 0x0000000000017941 */ /* 0x000fea0003800000 */
.L_x_40:
[----:B-1---5:R-:W-:Y:S01]  /*2ee0*/  HADD2.F32 R90, -RZ, R168.H0_H0 ;  /* 0x200000a8ff5a7230 */ /* 0x022fe20000004100 */
[----:B------:R-:W-:Y:S01]  /*2ef0*/  ISETP.GT.AND P3, PT, R0, 0x9, P2 ;  /* 0x000000090000780c */ /* 0x000fe20001764270 */
[----:B------:R-:W-:Y:S03]  /*2f00*/  BSSY B1, `(.L_x_42) ;  /* 0x000000a000017945 */ /* 0x000fe60003800000 */
[----:B------:R-:W-:Y:S01]  /*2f10*/  FMUL R91, R90, R155 ;  /* 0x0000009b5a5b7220 */ /* 0x000fe20000400000 */
[----:B------:R-:W-:-:S03]  /*2f20*/  @P1 IMAD.MOV.U32 R90, RZ, RZ, R158 ;  /* 0x000000ffff5a1224 */ /* 0x000fc600078e009e */
[----:B------:R-:W-:-:S05]  /*2f30*/  FFMA R91, R92, R154, R91 ;  /* 0x0000009a5c5b7223 */ /* 0x000fca000000005b */
[----:B------:R-:W-:-:S04]  /*2f40*/  F2FP.F16.F32.PACK_AB R91, RZ, R91 ;  /* 0x0000005bff5b723e */ /* 0x000fc800000000ff */
[----:B------:R-:W-:Y:S01]  /*2f50*/  PRMT R92, R91, 0x7610, R92 ;  /* 0x000076105b5c7816 */ /* 0x000fe2000000005c */
[----:B------:R-:W-:-:S05]  /*2f60*/  @P1 IMAD.MOV.U32 R91, RZ, RZ, R159 ;  /* 0x000000ffff5b1224 */ /* 0x000fca00078e009f */
[----:B------:R1:W-:Y:S01]  /*2f70*/  @P1 STG.E.U16 desc[UR36][R90.64+0x10], R92 ;  /* 0x0000105c5a001986 */ /* 0x0003e2000c101524 */
[----:B------:R-:W-:Y:S05]  /*2f80*/  @!P3 BRA `(.L_x_43) ;  /* 0x000000000004b947 */ /* 0x000fea0003800000 */
[----:B------:R4:W5:Y:S02]  /*2f90*/  LDG.E.LTC128B.U16 R168, desc[UR36][R160.64+0x12] ;  /* 0x00001224a0a87981 */ /* 0x000964000c1e1520 */
.L_x_43:
[----:B------:R-:W-:Y:S05]  /*2fa0*/  BSYNC B1 ;  /* 0x0000000000017941 */ /* 0x000fea0003800000 */
.L_x_42:
[----:B-1---5:R-:W-:Y:S01]  /*2fb0*/  HADD2.F32 R90, -RZ, R168.H0_H0 ;  /* 0x200000a8ff5a7230 */ /* 0x022fe20000004100 */
[----:B------:R-:W-:Y:S01]  /*2fc0*/  ISETP.GT.AND P1, PT, R0, 0x8, P0 ;  /* 0x000000080000780c */ /* 0x000fe20000724270 */
[----:B------:R-:W-:Y:S01]  /*2fd0*/  @P3 IMAD.MOV.U32 R91, RZ, RZ, R159 ;  /* 0x000000ffff5b3224 */ /* 0x000fe200078e009f */
[----:B------:R-:W-:Y:S02]  /*2fe0*/  BSSY B1, `(.L_x_44) ;  /* 0x0000009000017945 */ /* 0x000fe40003800000 */
[----:B------:R-:W-:-:S04]  /*2ff0*/  FMUL R90, R90, R155 ;  /* 0x0000009b5a5a7220 */ /* 0x000fc80000400000 */
[----:B------:R-:W-:-:S05]  /*3000*/  FFMA R90, R93, R154, R90 ;  /* 0x0000009a5d5a7223 */ /* 0x000fca000000005a */
[----:B------:R-:W-:-:S04]  /*3010*/  F2FP.F16.F32.PACK_AB R90, RZ, R90 ;  /* 0x0000005aff5a723e */ /* 0x000fc800000000ff */
[----:B------:R-:W-:Y:S02]  /*3020*/  PRMT R92, R90, 0x7610, R92 ;  /* 0x000076105a5c7816 */ /* 0x000fe4000000005c */
[----:B------:R-:W-:-:S05]  /*3030*/  @P3 MOV R90, R158 ;  /* 0x0000009e005a3202 */ /* 0x000fca0000000f00 */
[----:B------:R1:W-:Y:S01]  /*3040*/  @P3 STG.E.U16 desc[UR36][R90.64+0x12], R92 ;  /* 0x0000125c5a003986 */ /* 0x0003e2000c101524 */
[----:B------:R-:W-:Y:S05]  /*3050*/  @!P1 BRA `(.L_x_45) ;  /* 0x0000000000049947 */ /* 0x000fea0003800000 */
[----:B------:R0:W5:Y:S02]  /*3060*/  LDG.E.LTC128B.U16 R168, desc[UR36][R88.64+0x10] ;  /* 0x0000102458a87981 */ /* 0x000164000c1e1520 */
.L_x_45:
[----:B------:R-:W-:Y:S05]  /*3070*/  BSYNC B1 ;  /* 0x0000000000017941 */ /* 0x000fea0003800000 */
.L_x_44:
        /* <DEDUP_REMOVED lines=12> */
.L_x_47:
[----:B------:R-:W-:Y:S05]  /*3140*/  BSYNC B1 ;  /* 0x0000000000017941 */ /* 0x000fea0003800000 */
.L_x_46:
[----:B-1---5:R-:W-:Y:S01]  /*3150*/  HADD2.F32 R90, -RZ, R168.H0_H0 ;  /* 0x200000a8ff5a7230 */ /* 0x022fe20000004100 */
[----:B------:R-:W-:Y:S01]  /*3160*/  ISETP.GT.AND P1, PT, R0, 0x10, P2 ;  /* 0x000000100000780c */ /* 0x000fe20001724270 */
[----:B------:R-:W-:Y:S01]  /*3170*/  @P3 IMAD.MOV.U32 R91, RZ, RZ, R171 ;  /* 0x000000ffff5b3224 */ /* 0x000fe200078e00ab */
[----:B------:R-:W-:Y:S02]  /*3180*/  BSSY B1, `(.L_x_48) ;  /* 0x0000009000017945 */ /* 0x000fe40003800000 */
[----:B------:R-:W-:-:S04]  /*3190*/  FMUL R90, R90, R155 ;  /* 0x0000009b5a5a7220 */ /* 0x000fc80000400000 */
[----:B------:R-:W-:-:S05]  /*31a0*/  FFMA R90, R95, R154, R90 ;  /* 0x0000009a5f5a7223 */ /* 0x000fca000000005a */
[----:B------:R-:W-:-:S04]  /*31b0*/  F2FP.F16.F32.PACK_AB R90, RZ, R90 ;  /* 0x0000005aff5a723e */ /* 0x000fc800000000ff */
[----:B------:R-:W-:Y:S01]  /*31c0*/  PRMT R92, R90, 0x7610, R92 ;  /* 0x000076105a5c7816 */ /* 0x000fe2000000005c */
[----:B------:R-:W-:-:S05]  /*31d0*/  @P3 IMAD.MOV.U32 R90, RZ, RZ, R170 ;  /* 0x000000ffff5a3224 */ /* 0x000fca00078e00aa */
[----:B------:R1:W-:Y:S01]  /*31e0*/  @P3 STG.E.U16 desc[UR36][R90.64+0x12], R92 ;  /* 0x0000125c5a003986 */ /* 0x0003e2000c101524 */
[----:B------:R-:W-:Y:S05]  /*31f0*/  @!P1 BRA `(.L_x_49) ;  /* 0x0000000000049947 */ /* 0x000fea0003800000 */
[----:B------:R0:W5:Y:S02]  /*3200*/  LDG.E.LTC128B.U16 R168, desc[UR36][R160.64+0x20] ;  /* 0x00002024a0a87981 */ /* 0x000164000c1e1520 */
.L_x_49:
[----:B------:R-:W-:Y:S05]  /*3210*/  BSYNC B1 ;  /* 0x0000000000017941 */ /* 0x000fea0003800000 */
.L_x_48:
        /* <DEDUP_REMOVED lines=12> */
.L_x_51:
[----:B------:R-:W-:Y:S05]  /*32e0*/  BSYNC B1 ;  /* 0x0000000000017941 */ /* 0x000fea0003800000 */
.L_x_50:
[----:B-1---5:R-:W-:Y:S01]  /*32f0*/  HADD2.F32 R90, -RZ, R168.H0_H0 ;  /* 0x200000a8ff5a7230 */ /* 0x022fe20000004100 */
[----:B------:R-:W-:Y:S01]  /*3300*/  @P3 MOV R91, R159 ;  /* 0x0000009f005b3202 */ /* 0x000fe20000000f00 */
[----:B------:R-:W-:Y:S01]  /*3310*/  BSSY B1, `(.L_x_52) ;  /* 0x000000a000017945 */ /* 0x000fe20003800000 */
[----:B------:R-:W-:Y:S02]  /*3320*/  ISETP.GT.AND P1, PT, R0, 0x10, P0 ;  /* 0x000000100000780c */ /* 0x000fe40000724270 */
        /* <DEDUP_REMOVED lines=8> */
.L_x_53:
[----:B------:R-:W-:Y:S05]  /*33b0*/  BSYNC B1 ;  /* 0x0000000000017941 */ /* 0x000fea0003800000 */
.L_x_52:
        /* <DEDUP_REMOVED lines=12> */
.L_x_55:
[----:B------:R-:W-:Y:S05]  /*3480*/  BSYNC B1 ;  /* 0x0000000000017941 */ /* 0x000fea0003800000 */
.L_x_54:
        /* <DEDUP_REMOVED lines=12> */
.L_x_57:
[----:B------:R-:W-:Y:S05]  /*3550*/  BSYNC B1 ;  /* 0x0000000000017941 */ /* 0x000fea0003800000 */
.L_x_56:
        /* <DEDUP_REMOVED lines=12> */
.L_x_59:
[----:B------:R-:W-:Y:S05]  /*3620*/  BSYNC B1 ;  /* 0x0000000000017941 */ /* 0x000fea0003800000 */
.L_x_58:
        /* <DEDUP_REMOVED lines=12> */
.L_x_61:
[----:B------:R-:W-:Y:S05]  /*36f0*/  BSYNC B1 ;  /* 0x0000000000017941 */ /* 0x000fea0003800000 */
.L_x_60:
[----:B-1---5:R-:W-:Y:S01]  /*3700*/  HADD2.F32 R90, -RZ, R168.H0_H0 ;  /* 0x200000a8ff5a7230 */ /* 0x022fe20000004100 */
[----:B------:R-:W-:Y:S01]  /*3710*/  ISETP.GT.AND P3, PT, R0, 0x19, P0 ;  /* 0x000000190000780c */ /* 0x000fe20000764270 */
[----:B------:R-:W-:Y:S03]  /*3720*/  BSSY B1, `(.L_x_62) ;  /* 0x000000a000017945 */ /* 0x000fe60003800000 */
[----:B------:R-:W-:Y:S01]  /*3730*/  FMUL R91, R90, R155 ;  /* 0x0000009b5a5b7220 */ /* 0x000fe20000400000 */
[----:B------:R-:W-:-:S03]  /*3740*/  @P1 MOV R90, R170 ;  /* 0x000000aa005a1202 */ /* 0x000fc60000000f00 */
[----:B------:R-:W-:-:S05]  /*3750*/  FFMA R91, R102, R154, R91 ;  /* 0x0000009a665b7223 */ /* 0x000fca000000005b */
[----:B------:R-:W-:-:S04]  /*3760*/  F2FP.F16.F32.PACK_AB R91, RZ, R91 ;  /* 0x0000005bff5b723e */ /* 0x000fc800000000ff */
[----:B------:R-:W-:Y:S01]  /*3770*/  PRMT R92, R91, 0x7610, R92 ;  /* 0x000076105b5c7816 */ /* 0x000fe2000000005c */
[----:B------:R-:W-:-:S05]  /*3780*/  @P1 IMAD.MOV.U32 R91, RZ, RZ, R171 ;  /* 0x000000ffff5b1224 */ /* 0x000fca00078e00ab */
[----:B------:R1:W-:Y:S01]  /*3790*/  @P1 STG.E.U16 desc[UR36][R90.64+0x30], R92 ;  /* 0x0000305c5a001986 */ /* 0x0003e2000c101524 */
[----:B------:R-:W-:Y:S05]  /*37a0*/  @!P3 BRA `(.L_x_63) ;  /* 0x000000000004b947 */ /* 0x000fea0003800000 */
[----:B------:R0:W5:Y:S02]  /*37b0*/  LDG.E.LTC128B.U16 R168, desc[UR36][R88.64+0x32] ;  /* 0x0000322458a87981 */ /* 0x000164000c1e1520 */
.L_x_63:
[----:B------:R-:W-:Y:S05]  /*37c0*/  BSYNC B1 ;  /* 0x0000000000017941 */ /* 0x000fea0003800000 */
.L_x_62:
        /* <DEDUP_REMOVED lines=12> */
.L_x_65:
[----:B------:R-:W-:Y:S05]  /*3890*/  BSYNC B1 ;  /* 0x0000000000017941 */ /* 0x000fea0003800000 */
.L_x_64:
        /* <DEDUP_REMOVED lines=12> */
.L_x_67:
[----:B------:R-:W-:Y:S05]  /*3960*/  BSYNC B1 ;  /* 0x0000000000017941 */ /* 0x000fea0003800000 */
.L_x_66:
        /* <DEDUP_REMOVED lines=12> */
.L_x_69:
[----:B------:R-:W-:Y:S05]  /*3a30*/  BSYNC B1 ;  /* 0x0000000000017941 */ /* 0x000fea0003800000 */
.L_x_68:
[----:B-1---5:R-:W-:Y:S01]  /*3a40*/  HADD2.F32 R90, -RZ, R168.H0_H0 ;  /* 0x200000a8ff5a7230 */ /* 0x022fe20000004100 */
[----:B------:R-:W-:Y:S01]  /*3a50*/  ISETP.GT.AND P3, PT, R0, 0x21, P0 ;  /* 0x000000210000780c */ /* 0x000fe20000764270 */
[----:B------:R-:W-:Y:S03]  /*3a60*/  BSSY B1, `(.L_x_70) ;  /* 0x000000a000017945 */ /* 0x000fe60003800000 */
[----:B------:R-:W-:Y:S01]  /*3a70*/  FMUL R91, R90, R155 ;  /* 0x0000009b5a5b7220 */ /* 0x000fe20000400000 */
[----:B------:R-:W-:-:S03]  /*3a80*/  @P1 IMAD.MOV.U32 R90, RZ, RZ, R170 ;  /* 0x000000ffff5a1224 */ /* 0x000fc600078e00aa */
[----:B------:R-:W-:-:S05]  /*3a90*/  FFMA R91, R106, R154, R91 ;  /* 0x0000009a6a5b7223 */ /* 0x000fca000000005b */
[----:B------:R-:W-:-:S04]  /*3aa0*/  F2FP.F16.F32.PACK_AB R91, RZ, R91 ;  /* 0x0000005bff5b723e */ /* 0x000fc800000000ff */
[----:B------:R-:W-:Y:S02]  /*3ab0*/  PRMT R92, R91, 0x7610, R92 ;  /* 0x000076105b5c7816 */ /* 0x000fe4000000005c */
[----:B------:R-:W-:-:S05]  /*3ac0*/  @P1 MOV R91, R171 ;  /* 0x000000ab005b1202 */ /* 0x000fca0000000f00 */
[----:B------:R1:W-:Y:S01]  /*3ad0*/  @P1 STG.E.U16 desc[UR36][R90.64+0x40], R92 ;  /* 0x0000405c5a001986 */ /* 0x0003e2000c101524 */
[----:B------:R-:W-:Y:S05]  /*3ae0*/  @!P3 BRA `(.L_x_71) ;  /* 0x000000000004b947 */ /* 0x000fea0003800000 */
[----:B------:R0:W5:Y:S02]  /*3af0*/  LDG.E.LTC128B.U16 R168, desc[UR36][R88.64+0x42] ;  /* 0x0000422458a87981 */ /* 0x000164000c1e1520 */
.L_x_71:
[----:B------:R-:W-:Y:S05]  /*3b00*/  BSYNC B1 ;  /* 0x0000000000017941 */ /* 0x000fea0003800000 */
.L_x_70:
        /* <DEDUP_REMOVED lines=12> */
.L_x_73:
[----:B------:R-:W-:Y:S05]  /*3bd0*/  BSYNC B1 ;  /* 0x0000000000017941 */ /* 0x000fea0003800000 */
.L_x_72:
        /* <DEDUP_REMOVED lines=12> */
.L_x_75:
[----:B------:R-:W-:Y:S05]  /*3ca0*/  BSYNC B1 ;  /* 0x0000000000017941 */ /* 0x000fea0003800000 */
.L_x_74:
        /* <DEDUP_REMOVED lines=12> */
.L_x_77:
[----:B------:R-:W-:Y:S05]  /*3d70*/  BSYNC B1 ;  /* 0x0000000000017941 */ /* 0x000fea0003800000 */
.L_x_76:
        /* <DEDUP_REMOVED lines=12> */
.L_x_79:
[----:B------:R-:W-:Y:S05]  /*3e40*/  BSYNC B1 ;  /* 0x0000000000017941 */ /* 0x000fea0003800000 */
.L_x_78:
        /* <DEDUP_REMOVED lines=12> */
.L_x_81:
[----:B------:R-:W-:Y:S05]  /*3f10*/  BSYNC B1 ;  /* 0x0000000000017941 */ /* 0x000fea0003800000 */
.L_x_80:
        /* <DEDUP_REMOVED lines=12> */
.L_x_83:
[----:B------:R-:W-:Y:S05]  /*3fe0*/  BSYNC B1 ;  /* 0x0000000000017941 */ /* 0x000fea0003800000 */
.L_x_82:
        /* <DEDUP_REMOVED lines=12> */
.L_x_85:
[----:B------:R-:W-:Y:S05]  /*40b0*/  BSYNC B1 ;  /* 0x0000000000017941 */ /* 0x000fea0003800000 */
.L_x_84:
        /* <DEDUP_REMOVED lines=12> */
.L_x_87:
[----:B------:R-:W-:Y:S05]  /*4180*/  BSYNC B1 ;  /* 0x0000000000017941 */ /* 0x000fea0003800000 */
.L_x_86:
        /* <DEDUP_REMOVED lines=12> */
.L_x_89:
[----:B------:R-:W-:Y:S05]  /*4250*/  BSYNC B1 ;  /* 0x0000000000017941 */ /* 0x000fea0003800000 */
.L_x_88:
        /* <DEDUP_REMOVED lines=12> */
.L_x_91:
[----:B------:R-:W-:Y:S05]  /*4320*/  BSYNC B1 ;  /* 0x0000000000017941 */ /* 0x000fea0003800000 */
.L_x_90:
        /* <DEDUP_REMOVED lines=12> */
.L_x_93:
[----:B------:R-:W-:Y:S05]  /*43f0*/  BSYNC B1 ;  /* 0x0000000000017941 */ /* 0x000fea0003800000 */
.L_x_92:
        /* <DEDUP_REMOVED lines=12> */
.L_x_95:
[----:B------:R-:W-:Y:S05]  /*44c0*/  BSYNC B1 ;  /* 0x0000000000017941 */ /* 0x000fea0003800000 */
.L_x_94:
        /* <DEDUP_REMOVED lines=12> */
.L_x_97:
[----:B------:R-:W-:Y:S05]  /*4590*/  BSYNC B1 ;  /* 0x0000000000017941 */ /* 0x000fea0003800000 */
.L_x_96:
        /* <DEDUP_REMOVED lines=12> */
.L_x_99:
[----:B------:R-:W-:Y:S05]  /*4660*/  BSYNC B1 ;  /* 0x0000000000017941 */ /* 0x000fea0003800000 */
.L_x_98:
        /* <DEDUP_REMOVED lines=12> */
.L_x_101:
[----:B------:R-:W-:Y:S05]  /*4730*/  BSYNC B1 ;  /* 0x0000000000017941 */ /* 0x000fea0003800000 */
.L_x_100:
        /* <DEDUP_REMOVED lines=12> */
.L_x_103:
[----:B------:R-:W-:Y:S05]  /*4800*/  BSYNC B1 ;  /* 0x0000000000017941 */ /* 0x000fea0003800000 */
.L_x_102:
        /* <DEDUP_REMOVED lines=12> */
.L_x_105:
[----:B------:R-:W-:Y:S05]  /*48d0*/  BSYNC B1 ;  /* 0x0000000000017941 */ /* 0x000fea0003800000 */
.L_x_104:
        /* <DEDUP_REMOVED lines=12> */
.L_x_107:
[----:B------:R-:W-:Y:S05]  /*49a0*/  BSYNC B1 ;  /* 0x0000000000017941 */ /* 0x000fea0003800000 */
.L_x_106:
        /* <DEDUP_REMOVED lines=12> */
.L_x_109:
[----:B------:R-:W-:Y:S05]  /*4a70*/  BSYNC B1 ;  /* 0x0000000000017941 */ /* 0x000fea0003800000 */
.L_x_108:
        /* <DEDUP_REMOVED lines=12> */
.L_x_111:
[----:B------:R-:W-:Y:S05]  /*4b40*/  BSYNC B1 ;  /* 0x0000000000017941 */ /* 0x000fea0003800000 */
.L_x_110:
        /* <DEDUP_REMOVED lines=12> */
.L_x_113:
[----:B------:R-:W-:Y:S05]  /*4c10*/  BSYNC B1 ;  /* 0x0000000000017941 */ /* 0x000fea0003800000 */
.L_x_112:
        /* <DEDUP_REMOVED lines=12> */
.L_x_115:
[----:B------:R-:W-:Y:S05]  /*4ce0*/  BSYNC B1 ;  /* 0x0000000000017941 */ /* 0x000fea0003800000 */
.L_x_114:
        /* <DEDUP_REMOVED lines=12> */
.L_x_117:
[----:B------:R-:W-:Y:S05]  /*4db0*/  BSYNC B1 ;  /* 0x0000000000017941 */ /* 0x000fea0003800000 */
.L_x_116:
        /* <DEDUP_REMOVED lines=12> */
.L_x_119:
[----:B------:R-:W-:Y:S05]  /*4e80*/  BSYNC B1 ;  /* 0x0000000000017941 */ /* 0x000fea0003800000 */
.L_x_118:
        /* <DEDUP_REMOVED lines=12> */
.L_x_121:
[----:B------:R-:W-:Y:S05]  /*4f50*/  BSYNC B1 ;  /* 0x0000000000017941 */ /* 0x000fea0003800000 */
.L_x_120:
        /* <DEDUP_REMOVED lines=12> */
.L_x_123:
[----:B------:R-:W-:Y:S05]  /*5020*/  BSYNC B1 ;  /* 0x0000000000017941 */ /* 0x000fea0003800000 */
.L_x_122:
        /* <DEDUP_REMOVED lines=12> */
.L_x_125:
[----:B------:R-:W-:Y:S05]  /*50f0*/  BSYNC B1 ;  /* 0x0000000000017941 */ /* 0x000fea0003800000 */
.L_x_124:
        /* <DEDUP_REMOVED lines=12> */
.L_x_127:
[----:B------:R-:W-:Y:S05]  /*51c0*/  BSYNC B1 ;  /* 0x0000000000017941 */ /* 0x000fea0003800000 */
.L_x_126:
        /* <DEDUP_REMOVED lines=12> */
.L_x_129:
[----:B------:R-:W-:Y:S05]  /*5290*/  BSYNC B1 ;  /* 0x0000000000017941 */ /* 0x000fea0003800000 */
.L_x_128:
        /* <DEDUP_REMOVED lines=12> */
.L_x_131:
[----:B------:R-:W-:Y:S05]  /*5360*/  BSYNC B1 ;  /* 0x0000000000017941 */ /* 0x000fea0003800000 */
.L_x_130:
        /* <DEDUP_REMOVED lines=12> */
.L_x_133:
[----:B------:R-:W-:Y:S05]  /*5430*/  BSYNC B1 ;  /* 0x0000000000017941 */ /* 0x000fea0003800000 */
.L_x_132:
        /* <DEDUP_REMOVED lines=12> */
.L_x_135:
[----:B------:R-:W-:Y:S05]  /*5500*/  BSYNC B1 ;  /* 0x0000000000017941 */ /* 0x000fea0003800000 */
.L_x_134:
        /* <DEDUP_REMOVED lines=12> */
.L_x_137:
[----:B------:R-:W-:Y:S05]  /*55d0*/  BSYNC B1 ;  /* 0x0000000000017941 */ /* 0x000fea0003800000 */
.L_x_136:
        /* <DEDUP_REMOVED lines=12> */
.L_x_139:
[----:B------:R-:W-:Y:S05]  /*56a0*/  BSYNC B1 ;  /* 0x0000000000017941 */ /* 0x000fea0003800000 */
.L_x_138:
        /* <DEDUP_REMOVED lines=12> */
.L_x_141:
[----:B------:R-:W-:Y:S05]  /*5770*/  BSYNC B1 ;  /* 0x0000000000017941 */ /* 0x000fea0003800000 */
.L_x_140:
        /* <DEDUP_REMOVED lines=12> */
.L_x_143:
[----:B------:R-:W-:Y:S05]  /*5840*/  BSYNC B1 ;  /* 0x0000000000017941 */ /* 0x000fea0003800000 */
.L_x_142:
        /* <DEDUP_REMOVED lines=12> */
.L_x_145:
[----:B------:R-:W-:Y:S05]  /*5910*/  BSYNC B1 ;  /* 0x0000000000017941 */ /* 0x000fea0003800000 */
.L_x_144:
        /* <DEDUP_REMOVED lines=12> */
.L_x_147:
[----:B------:R-:W-:Y:S05]  /*59e0*/  BSYNC B1 ;  /* 0x0000000000017941 */ /* 0x000fea0003800000 */
.L_x_146:
        /* <DEDUP_REMOVED lines=12> */
.L_x_149:
[----:B------:R-:W-:Y:S05]  /*5ab0*/  BSYNC B1 ;  /* 0x0000000000017941 */ /* 0x000fea0003800000 */
.L_x_148:
        /* <DEDUP_REMOVED lines=12> */
.L_x_151:
[----:B------:R-:W-:Y:S05]  /*5b80*/  BSYNC B1 ;  /* 0x0000000000017941 */ /* 0x000fea0003800000 */
.L_x_150:
        /* <DEDUP_REMOVED lines=12> */
.L_x_153:
[----:B------:R-:W-:Y:S05]  /*5c50*/  BSYNC B1 ;  /* 0x0000000000017941 */ /* 0x000fea0003800000 */
.L_x_152:
        /* <DEDUP_REMOVED lines=12> */
.L_x_155:
[----:B------:R-:W-:Y:S05]  /*5d20*/  BSYNC B1 ;  /* 0x0000000000017941 */ /* 0x000fea0003800000 */
.L_x_154:
        /* <DEDUP_REMOVED lines=12> */
.L_x_157:
[----:B------:R-:W-:Y:S05]  /*5df0*/  BSYNC B1 ;  /* 0x0000000000017941 */ /* 0x000fea0003800000 */
.L_x_156:
[----:B-1---5:R-:W-:Y:S01]  /*5e00*/  HADD2.F32 R90, -RZ, R168.H0_H0 ;  /* 0x200000a8ff5a7230 */ /* 0x022fe20000004100 */
[----:B------:R-:W-:Y:S01]  /*5e10*/  ISETP.GT.AND P1, PT, R0, 0x79, P0 ;  /* 0x000000790000780c */ /* 0x000fe20000724270 */
[----:B------:R-:W-:Y:S01]  /*5e20*/  BSSY B1, `(.L_x_158) ;  /* 0x000000c000017945 */ /* 0x000fe20003800000 */
[----:B------:R-:W-:Y:S02]  /*5e30*/  IADD3 R165, P0, R165, 0x80, RZ ;  /* 0x00000080a5a57810 */ /* 0x000fe40007f1e0ff */
[----:B------:R-:W-:Y:S01]  /*5e40*/  FMUL R91, R90, R155 ;  /* 0x0000009b5a5b7220 */ /* 0x000fe20000400000 */
[----:B------:R-:W-:Y:S02]  /*5e50*/  @P3 IMAD.MOV.U32 R90, RZ, RZ, R170 ;  /* 0x000000ffff5a3224 */ /* 0x000fe400078e00aa */
[----:B------:R-:W-:Y:S02]  /*5e60*/  IMAD.X R153, RZ, RZ, R153, P0 ;  /* 0x000000ffff997224 */ /* 0x000fe400000e0699 */
[----:B------:R-:W-:-:S05]  /*5e70*/  FFMA R91, R150, R154, R91 ;  /* 0x0000009a965b7223 */ /* 0x000fca000000005b */
[----:B------:R-:W-:-:S04]  /*5e80*/  F2FP.F16.F32.PACK_AB R91, RZ, R91 ;  /* 0x0000005bff5b723e */ /* 0x000fc800000000ff */
[----:B------:R-:W-:Y:S01]  /*5e90*/  PRMT R92, R91, 0x7610, R92 ;  /* 0x000076105b5c7816 */ /* 0x000fe2000000005c */
[----:B------:R-:W-:-:S05]  /*5ea0*/  @P3 IMAD.MOV.U32 R91, RZ, RZ, R171 ;  /* 0x000000ffff5b3224 */ /* 0x000fca00078e00ab */
[----:B------:R1:W-:Y:S01]  /*5eb0*/  @P3 STG.E.U16 desc[UR36][R90.64+0xf0], R92 ;  /* 0x0000f05c5a003986 */ /* 0x0003e2000c101524 */
[----:B------:R-:W-:Y:S05]  /*5ec0*/  @!P1 BRA `(.L_x_159) ;  /* 0x0000000000049947 */ /* 0x000fea0003800000 */
[----:B------:R0:W5:Y:S02]  /*5ed0*/  LDG.E.LTC128B.U16 R168, desc[UR36][R88.64+0xf2] ;  /* 0x0000f22458a87981 */ /* 0x000164000c1e1520 */
.L_x_159:
[----:B------:R-:W-:Y:S05]  /*5ee0*/  BSYNC B1 ;  /* 0x0000000000017941 */ /* 0x000fea0003800000 */
.L_x_158:
[----:B0-2--5:R-:W-:Y:S01]  /*5ef0*/  HADD2.F32 R88, -RZ, R168.H0_H0 ;  /* 0x200000a8ff587230 */ /* 0x025fe20000004100 */
[----:B------:R-:W-:Y:S01]  /*5f00*/  ISETP.GT.AND P0, PT, R157, 0x80, PT ;  /* 0x000000809d00780c */ /* 0x000fe20003f04270 */
[----:B-1----:R-:W-:-:S03]  /*5f10*/  IMAD R92, R153, R12, RZ ;  /* 0x0000000c995c7224 */ /* 0x002fc600078e02ff */
[----:B------:R-:W-:Y:S01]  /*5f20*/  FMUL R90, R88, R155 ;  /* 0x0000009b585a7220 */ /* 0x000fe20000400000 */
[C---:B------:R-:W-:Y:S01]  /*5f30*/  IMAD R99, R165.reuse, R13, R92 ;  /* 0x0000000da5637224 */ /* 0x040fe200078e025c */
[----:B------:R-:W-:Y:S01]  /*5f40*/  ISETP.GT.AND P2, PT, R0, RZ, P0 ;  /* 0x000000ff0000720c */ /* 0x000fe20000744270 */
[----:B------:R-:W-:-:S04]  /*5f50*/  IMAD.WIDE.U32 R88, R165, R12, R20 ;  /* 0x0000000ca5587225 */ /* 0x000fc800078e0014 */
[----:B------:R-:W-:Y:S01]  /*5f60*/  FFMA R151, R151, R154, R90 ;  /* 0x0000009a97977223 */ /* 0x000fe2000000005a */
[----:B------:R-:W-:Y:S01]  /*5f70*/  IMAD.IADD R13, R89, 0x1, R99 ;  /* 0x00000001590d7824 */ /* 0x000fe200078e0263 */
[----:B------:R-:W-:-:S03]  /*5f80*/  LEA R90, P3, R88, R8, 0x1 ;  /* 0x00000008585a7211 */ /* 0x000fc600078608ff */
[----:B------:R-:W-:Y:S02]  /*5f90*/  F2FP.F16.F32.PACK_AB R151, RZ, R151 ;  /* 0x00000097ff97723e */ /* 0x000fe400000000ff */
[----:B------:R-:W-:-:S03]  /*5fa0*/  LEA.HI.X R91, R88, R9, R13, 0x1, P3 ;  /* 0x00000009585b7211 */ /* 0x000fc600018f0c0d */
[----:B------:R0:W-:Y:S04]  /*5fb0*/  @P1 STG.E.U16 desc[UR36][R170.64+0xf2], R151 ;  /* 0x0000f297aa001986 */ /* 0x0001e8000c101524 */
[----:B------:R-:W2:Y:S01]  /*5fc0*/  @P2 LDG.E.LTC128B.U16 R168, desc[UR36][R90.64] ;  /* 0x000000245aa82981 */ /* 0x000ea2000c1e1520 */
[----:B------:R-:W-:Y:S01]  /*5fd0*/  IMAD.WIDE.U32 R88, R165, R12, R6 ;  /* 0x0000000ca5587225 */ /* 0x000fe200078e0006 */
[----:B------:R-:W-:Y:S01]  /*5fe0*/  SHF.L.U64.HI R97, R4, 0x8, R5 ;  /* 0x0000000804617819 */ /* 0x000fe20000010205 */
[----:B------:R-:W-:Y:S01]  /*5ff0*/  BSSY B1, `(.L_x_160) ;  /* 0x0000011000017945 */ /* 0x000fe20003800000 */
[----:B------:R-:W-:Y:S01]  /*6000*/  ISETP.GT.AND P3, PT, R0, 0x1, P0 ;  /* 0x000000010000780c */ /* 0x000fe20000764270 */
[----:B------:R-:W-:Y:S01]  /*6010*/  IMAD.SHL.U32 R95, R4, 0x100, RZ ;  /* 0x00000100045f7824 */ /* 0x000fe200078e00ff */
[----:B------:R-:W-:Y:S01]  /*6020*/  IADD3 R89, R99, R89, RZ ;  /* 0x0000005963597210 */ /* 0x000fe20007ffe0ff */
[----:B--2---:R-:W-:-:S05]  /*6030*/  HADD2.F32 R92, -RZ, R168.H0_H0 ;  /* 0x200000a8ff5c7230 */ /* 0x004fca0000004100 */
[----:B------:R-:W-:Y:S01]  /*6040*/  FMUL R13, R92, R155 ;  /* 0x0000009b5c0d7220 */ /* 0x000fe20000400000 */
[----:B------:R-:W-:Y:S01]  /*6050*/  IMAD.WIDE.U32 R92, R23, R10, R88 ;  /* 0x0000000a175c7225 */ /* 0x000fe200078e0058 */
[----:B------:R-:W-:-:S03]  /*6060*/  IADD3 R88, P1, R95, R158, RZ ;  /* 0x0000009e5f587210 */ /* 0x000fc60007f3e0ff */
[----:B------:R-:W-:Y:S01]  /*6070*/  FFMA R13, R24, R154, R13 ;  /* 0x0000009a180d7223 */ /* 0x000fe2000000000d */
[----:B------:R-:W-:Y:S01]  /*6080*/  IMAD.IADD R5, R11, 0x1, R93 ;  /* 0x000000010b057824 */ /* 0x000fe200078e025d */
[C---:B------:R-:W-:Y:S01]  /*6090*/  LEA R4, P4, R92.reuse, R8, 0x1 ;  /* 0x000000085c047211 */ /* 0x040fe200078808ff */
[----:B------:R-:W-:Y:S02]  /*60a0*/  IMAD.X R89, R97, 0x1, R159, P1 ;  /* 0x0000000161597824 */ /* 0x000fe400008e069f */
[----:B------:R-:W-:Y:S02]  /*60b0*/  F2FP.F16.F32.PACK_AB R13, RZ, R13 ;  /* 0x0000000dff0d723e */ /* 0x000fe400000000ff */
[----:B------:R-:W-:-:S03]  /*60c0*/  LEA.HI.X R5, R92, R9, R5, 0x1, P4 ;  /* 0x000000095c057211 */ /* 0x000fc600020f0c05 */
[----:B------:R0:W-:Y:S01]  /*60d0*/  @P2 STG.E.U16 desc[UR36][R88.64], R13 ;  /* 0x0000000d58002986 */ /* 0x0001e2000c101524 */
[----:B------:R-:W-:Y:S05]  /*60e0*/  @!P3 BRA `(.L_x_161) ;  /* 0x000000000004b947 */ /* 0x000fea0003800000 */
[----:B------:R1:W5:Y:S02]  /*60f0*/  LDG.E.LTC128B.U16 R168, desc[UR36][R4.64+0x2] ;  /* 0x0000022404a87981 */ /* 0x000364000c1e1520 */
.L_x_161:
[----:B------:R-:W-:Y:S05]  /*6100*/  BSYNC B1 ;  /* 0x0000000000017941 */ /* 0x000fea0003800000 */
.L_x_160:
[----:B------:R-:W-:Y:S01]  /*6110*/  IMAD.WIDE.U32 R162, R165, R12, R162 ;  /* 0x0000000ca5a27225 */ /* 0x000fe200078e00a2 */
[----:B------:R-:W-:Y:S01]  /*6120*/  @P3 MOV R15, R89 ;  /* 0x00000059000f3202 */ /* 0x000fe20000000f00 */
[----:B------:R-:W-:Y:S01]  /*6130*/  BSSY B1, `(.L_x_162) ;  /* 0x0000012000017945 */ /* 0x000fe20003800000 */
[----:B------:R-:W-:Y:S01]  /*6140*/  ISETP.GT.AND P1, PT, R157, 0x88, PT ;  /* 0x000000889d00780c */ /* 0x000fe20003f24270 */
[----:B-----5:R-:W-:Y:S01]  /*6150*/  HADD2.F32 R20, -RZ, R168.H0_H0 ;  /* 0x200000a8ff147230 */ /* 0x020fe20000004100 */
[----:B------:R-:W-:Y:S01]  /*6160*/  IADD3 R14, P2, R14, R162, RZ ;  /* 0x000000a20e0e7210 */ /* 0x000fe20007f5e0ff */
[----:B------:R-:W-:-:S03]  /*6170*/  IMAD.IADD R99, R99, 0x1, R163 ;  /* 0x0000000163637824 */ /* 0x000fc600078e02a3 */
[----:B------:R-:W-:Y:S01]  /*6180*/  FMUL R20, R20, R155 ;  /* 0x0000009b14147220 */ /* 0x000fe20000400000 */
[----:B------:R-:W-:Y:S01]  /*6190*/  IMAD.X R21, R99, 0x1, R21, P2 ;  /* 0x0000000163157824 */ /* 0x000fe200010e0615 */
[----:B------:R-:W-:Y:S02]  /*61a0*/  LEA R12, P4, R14, R8, 0x1 ;  /* 0x000000080e0c7211 */ /* 0x000fe400078808ff */
[----:B------:R-:W-:Y:S01]  /*61b0*/  FFMA R20, R25, R154, R20 ;  /* 0x0000009a19147223 */ /* 0x000fe20000000014 */
[----:B------:R-:W-:Y:S02]  /*61c0*/  ISETP.GT.AND P2, PT, R0, RZ, P1 ;  /* 0x000000ff0000720c */ /* 0x000fe40000f44270 */
[----:B0-----:R-:W-:Y:S01]  /*61d0*/  LEA.HI.X R13, R14, R9, R21, 0x1, P4 ;  /* 0x000000090e0d7211 */ /* 0x001fe200020f0c15 */
[----:B------:R-:W-:Y:S01]  /*61e0*/  @P3 IMAD.MOV.U32 R14, RZ, RZ, R88 ;  /* 0x000000ffff0e3224 */ /* 0x000fe200078e0058 */
[----:B------:R-:W-:Y:S02]  /*61f0*/  F2FP.F16.F32.PACK_AB R20, RZ, R20 ;  /* 0x00000014ff14723e */ /* 0x000fe400000000ff */
[----:B------:R-:W-:-:S03]  /*6200*/  IADD3 R6, P4, R6, R162, RZ ;  /* 0x000000a206067210 */ /* 0x000fc60007f9e0ff */
[----:B------:R0:W-:Y:S02]  /*6210*/  @P3 STG.E.U16 desc[UR36][R14.64+0x2], R20 ;  /* 0x000002140e003986 */ /* 0x0001e4000c101524 */
[----:B------:R-:W-:Y:S02]  /*6220*/  IMAD.X R7, R7, 0x1, R99, P4 ;  /* 0x0000000107077824 */ /* 0x000fe400020e0663 */
[----:B------:R-:W-:Y:S06]  /*6230*/  @!P2 BRA `(.L_x_163) ;  /* 0x000000000004a947 */ /* 0x000fec0003800000 */
[----:B------:R2:W5:Y:S02]  /*6240*/  LDG.E.LTC128B.U16 R168, desc[UR36][R12.64] ;  /* 0x000000240ca87981 */ /* 0x000564000c1e1520 */
.L_x_163:
[----:B------:R-:W-:Y:S05]  /*6250*/  BSYNC B1 ;  /* 0x0000000000017941 */ /* 0x000fea0003800000 */
.L_x_162:
[----:B0----5:R-:W-:Y:S01]  /*6260*/  HADD2.F32 R14, -RZ, R168.H0_H0 ;  /* 0x200000a8ff0e7230 */ /* 0x021fe20000004100 */
[----:B------:R-:W-:Y:S01]  /*6270*/  BSSY B1, `(.L_x_164) ;  /* 0x000000e000017945 */ /* 0x000fe20003800000 */
[----:B--2---:R-:W-:Y:S01]  /*6280*/  IMAD.WIDE.U32 R12, R23, R10, R6 ;  /* 0x0000000a170c7225 */ /* 0x004fe200078e0006 */
[----:B------:R-:W-:-:S03]  /*6290*/  IADD3 R6, P3, R88, R169, RZ ;  /* 0x000000a958067210 */ /* 0x000fc60007f7e0ff */
[----:B------:R-:W-:Y:S01]  /*62a0*/  FMUL R7, R14, R155 ;  /* 0x0000009b0e077220 */ /* 0x000fe20000400000 */
[----:B------:R-:W-:Y:S01]  /*62b0*/  IMAD.IADD R11, R11, 0x1, R13 ;  /* 0x000000010b0b7824 */ /* 0x000fe200078e020d */
[----:B------:R-:W-:Y:S02]  /*62c0*/  LEA R8, P4, R12, R8, 0x1 ;  /* 0x000000080c087211 */ /* 0x000fe400078808ff */
[----:B------:R-:W-:Y:S02]  /*62d0*/  FFMA R7, R26, R154, R7 ;  /* 0x0000009a1a077223 */ /* 0x000fe40000000007 */
[----:B------:R-:W-:Y:S02]  /*62e0*/  LEA.HI.X R9, R12, R9, R11, 0x1, P4 ;  /* 0x000000090c097211 */ /* 0x000fe400020f0c0b */
[----:B------:R-:W-:Y:S02]  /*62f0*/  ISETP.GT.AND P4, PT, R0, 0x1, P1 ;  /* 0x000000010000780c */ /* 0x000fe40000f84270 */
[----:B------:R-:W-:Y:S01]  /*6300*/  F2FP.F16.F32.PACK_AB R10, RZ, R7 ;  /* 0x00000007ff0a723e */ /* 0x000fe200000000ff */
[----:B------:R-:W-:-:S05]  /*6310*/  IMAD.X R7, R89, 0x1, R167, P3 ;  /* 0x0000000159077824 */ /* 0x000fca00018e06a7 */
[----:B------:R0:W-:Y:S05]  /*6320*/  @P2 STG.E.U16 desc[UR36][R6.64], R10 ;  /* 0x0000000a06002986 */ /* 0x0001ea000c101524 */
[----:B------:R-:W-:Y:S05]  /*6330*/  @!P4 BRA `(.L_x_165) ;  /* 0x000000000004c947 */ /* 0x000fea0003800000 */
[----:B------:R2:W5:Y:S02]  /*6340*/  LDG.E.LTC128B.U16 R168, desc[UR36][R8.64+0x2] ;  /* 0x0000022408a87981 */ /* 0x000564000c1e1520 */
.L_x_165:
[----:B------:R-:W-:Y:S05]  /*6350*/  BSYNC B1 ;  /* 0x0000000000017941 */ /* 0x000fea0003800000 */
.L_x_164:
[----:B0----5:R-:W-:Y:S01]  /*6360*/  HADD2.F32 R10, -RZ, R168.H0_H0 ;  /* 0x200000a8ff0a7230 */ /* 0x021fe20000004100 */
[----:B------:R-:W-:Y:S01]  /*6370*/  ISETP.GT.AND P2, PT, R0, 0x8, P0 ;  /* 0x000000080000780c */ /* 0x000fe20000744270 */
[----:B------:R-:W-:Y:S03]  /*6380*/  BSSY B1, `(.L_x_166) ;  /* 0x0000007000017945 */ /* 0x000fe60003800000 */
[----:B------:R-:W-:-:S04]  /*6390*/  FMUL R10, R10, R155 ;  /* 0x0000009b0a0a7220 */ /* 0x000fc80000400000 */
[----:B------:R-:W-:-:S05]  /*63a0*/  FFMA R10, R27, R154, R10 ;  /* 0x0000009a1b0a7223 */ /* 0x000fca000000000a */
[----:B------:R-:W-:-:S05]  /*63b0*/  F2FP.F16.F32.PACK_AB R10, RZ, R10 ;  /* 0x0000000aff0a723e */ /* 0x000fca00000000ff */
[----:B------:R0:W-:Y:S01]  /*63c0*/  @P4 STG.E.U16 desc[UR36][R6.64+0x2], R10 ;  /* 0x0000020a06004986 */ /* 0x0001e2000c101524 */
[----:B------:R-:W-:Y:S05]  /*63d0*/  @!P2 BRA `(.L_x_167) ;  /* 0x000000000004a947 */ /* 0x000fea0003800000 */
[----:B------:R0:W5:Y:S02]  /*63e0*/  LDG.E.LTC128B.U16 R168, desc[UR36][R4.64+0x10] ;  /* 0x0000102404a87981 */ /* 0x000164000c1e1520 */
.L_x_167:
[----:B------:R-:W-:Y:S05]  /*63f0*/  BSYNC B1 ;  /* 0x0000000000017941 */ /* 0x000fea0003800000 */
.L_x_166:
[----:B0----5:R-:W-:Y:S01]  /*6400*/  HADD2.F32 R6, -RZ, R168.H0_H0 ;  /* 0x200000a8ff067230 */ /* 0x021fe20000004100 */
[----:B------:R-:W-:Y:S01]  /*6410*/  ISETP.GT.AND P4, PT, R0, 0x9, P0 ;  /* 0x000000090000780c */ /* 0x000fe20000784270 */
[----:B------:R-:W-:Y:S03]  /*6420*/  BSSY B1, `(.L_x_168) ;  /* 0x000000a000017945 */ /* 0x000fe60003800000 */
[----:B------:R-:W-:Y:S01]  /*6430*/  FMUL R7, R6, R155 ;  /* 0x0000009b06077220 */ /* 0x000fe20000400000 */
[----:B------:R-:W-:-:S03]  /*6440*/  IMAD.MOV.U32 R6, RZ, RZ, R88 ;  /* 0x000000ffff067224 */ /* 0x000fc600078e0058 */
[----:B------:R-:W-:-:S05]  /*6450*/  FFMA R7, R28, R154, R7 ;  /* 0x0000009a1c077223 */ /* 0x000fca0000000007 */
[----:B------:R-:W-:-:S04]  /*6460*/  F2FP.F16.F32.PACK_AB R7, RZ, R7 ;  /* 0x00000007ff07723e */ /* 0x000fc800000000ff */
[----:B------:R-:W-:Y:S01]  /*6470*/  PRMT R10, R7, 0x7610, R10 ;  /* 0x00007610070a7816 */ /* 0x000fe2000000000a */
[----:B------:R-:W-:-:S05]  /*6480*/  IMAD.MOV.U32 R7, RZ, RZ, R89 ;  /* 0x000000ffff077224 */ /* 0x000fca00078e0059 */
[----:B------:R0:W-:Y:S01]  /*6490*/  @P2 STG.E.U16 desc[UR36][R6.64+0x10], R10 ;  /* 0x0000100a06002986 */ /* 0x0001e2000c101524 */
[----:B------:R-:W-:Y:S05]  /*64a0*/  @!P4 BRA `(.L_x_169) ;  /* 0x000000000004c947 */ /* 0x000fea0003800000 */
[----:B------:R0:W5:Y:S02]  /*64b0*/  LDG.E.LTC128B.U16 R168, desc[UR36][R4.64+0x12] ;  /* 0x0000122404a87981 */ /* 0x000164000c1e1520 */
.L_x_169:
[----:B------:R-:W-:Y:S05]  /*64c0*/  BSYNC B1 ;  /* 0x0000000000017941 */ /* 0x000fea0003800000 */
.L_x_168:
        /* <DEDUP_REMOVED lines=9> */
.L_x_171:
[----:B------:R-:W-:Y:S05]  /*6560*/  BSYNC B1 ;  /* 0x0000000000017941 */ /* 0x000fea0003800000 */
.L_x_170:
[----:B0----5:R-:W-:Y:S01]  /*6570*/  HADD2.F32 R10, -RZ, R168.H0_H0 ;  /* 0x200000a8ff0a7230 */ /* 0x021fe20000004100 */
[----:B------:R-:W-:Y:S01]  /*6580*/  ISETP.GT.AND P2, PT, R0, 0x9, P1 ;  /* 0x000000090000780c */ /* 0x000fe20000f44270 */
[----:B------:R-:W-:Y:S03]  /*6590*/  BSSY B1, `(.L_x_172) ;  /* 0x0000009000017945 */ /* 0x000fe60003800000 */
[----:B------:R-:W-:Y:S01]  /*65a0*/  FMUL R11, R10, R155 ;  /* 0x0000009b0a0b7220 */ /* 0x000fe20000400000 */
[----:B------:R-:W-:-:S03]  /*65b0*/  IADD3 R10, P4, R169, R88, RZ ;  /* 0x00000058a90a7210 */ /* 0x000fc60007f9e0ff */
[----:B------:R-:W-:-:S05]  /*65c0*/  FFMA R11, R30, R154, R11 ;  /* 0x0000009a1e0b7223 */ /* 0x000fca000000000b */
[----:B------:R-:W-:Y:S01]  /*65d0*/  F2FP.F16.F32.PACK_AB R12, RZ, R11 ;  /* 0x0000000bff0c723e */ /* 0x000fe200000000ff */
[----:B------:R-:W-:-:S05]  /*65e0*/  IMAD.X R11, R167, 0x1, R89, P4 ;  /* 0x00000001a70b7824 */ /* 0x000fca00020e0659 */
[----:B------:R0:W-:Y:S01]  /*65f0*/  @P3 STG.E.U16 desc[UR36][R10.64+0x10], R12 ;  /* 0x0000100c0a003986 */ /* 0x0001e2000c101524 */
[----:B------:R-:W-:Y:S05]  /*6600*/  @!P2 BRA `(.L_x_173) ;  /* 0x000000000004a947 */ /* 0x000fea0003800000 */
[----:B------:R0:W5:Y:S02]  /*6610*/  LDG.E.LTC128B.U16 R168, desc[UR36][R8.64+0x12] ;  /* 0x0000122408a87981 */ /* 0x000164000c1e1520 */
.L_x_173:
[----:B------:R-:W-:Y:S05]  /*6620*/  BSYNC B1 ;  /* 0x0000000000017941 */ /* 0x000fea0003800000 */
.L_x_172:
[----:B0----5:R-:W-:Y:S01]  /*6630*/  HADD2.F32 R10, -RZ, R168.H0_H0 ;  /* 0x200000a8ff0a7230 */ /* 0x021fe20000004100 */
[----:B------:R-:W-:Y:S04]  /*6640*/  BSSY B1, `(.L_x_174) ;  /* 0x000000a000017945 */ /* 0x000fe80003800000 */
[----:B------:R-:W-:Y:S01]  /*6650*/  FMUL R12, R10, R155 ;  /* 0x0000009b0a0c7220 */ /* 0x000fe20000400000 */
[----:B------:R-:W-:-:S03]  /*6660*/  IADD3 R10, P3, P4, R169, R158, R95 ;  /* 0x0000009ea90a7210 */ /* 0x000fc60007c7e05f */
[----:B------:R-:W-:Y:S01]  /*6670*/  FFMA R12, R31, R154, R12 ;  /* 0x0000009a1f0c7223 */ /* 0x000fe2000000000c */
[----:B------:R-:W-:Y:S02]  /*6680*/  IADD3.X R11, R167, R159, R97, P3, P4 ;  /* 0x0000009fa70b7210 */ /* 0x000fe40001fe8461 */
[----:B------:R-:W-:Y:S02]  /*6690*/  ISETP.GT.AND P3, PT, R0, 0x10, P0 ;  /* 0x000000100000780c */ /* 0x000fe40000764270 */
[----:B------:R-:W-:-:S05]  /*66a0*/  F2FP.F16.F32.PACK_AB R12, RZ, R12 ;  /* 0x0000000cff0c723e */ /* 0x000fca00000000ff */
[----:B------:R0:W-:Y:S06]  /*66b0*/  @P2 STG.E.U16 desc[UR36][R10.64+0x12], R12 ;  /* 0x0000120c0a002986 */ /* 0x0001ec000c101524 */
[----:B------:R-:W-:Y:S05]  /*66c0*/  @!P3 BRA `(.L_x_175) ;  /* 0x000000000004b947 */ /* 0x000fea0003800000 */
[----:B------:R0:W5:Y:S02]  /*66d0*/  LDG.E.LTC128B.U16 R168, desc[UR36][R4.64+0x20] ;  /* 0x0000202404a87981 */ /* 0x000164000c1e1520 */
.L_x_175:
[----:B------:R-:W-:Y:S05]  /*66e0*/  BSYNC B1 ;  /* 0x0000000000017941 */ /* 0x000fea0003800000 */
.L_x_174:
        /* <DEDUP_REMOVED lines=9> */
.L_x_177:
[----:B------:R-:W-:Y:S05]  /*6780*/  BSYNC B1 ;  /* 0x0000000000017941 */ /* 0x000fea0003800000 */
.L_x_176:
[----:B-----5:R-:W-:Y:S01]  /*6790*/  HADD2.F32 R12, -RZ, R168.H0_H0 ;  /* 0x200000a8ff0c7230 */ /* 0x020fe20000004100 */
        /* <DEDUP_REMOVED lines=8> */
.L_x_179:
[----:B------:R-:W-:Y:S05]  /*6820*/  BSYNC B1 ;  /* 0x0000000000017941 */ /* 0x000fea0003800000 */
.L_x_178:
        /* <DEDUP_REMOVED lines=9> */
.L_x_181:
[----:B------:R-:W-:Y:S05]  /*68c0*/  BSYNC B1 ;  /* 0x0000000000017941 */ /* 0x000fea0003800000 */
.L_x_180:
        /* <DEDUP_REMOVED lines=9> */
.L_x_183:
[----:B------:R-:W-:Y:S05]  /*6960*/  BSYNC B1 ;  /* 0x0000000000017941 */ /* 0x000fea0003800000 */
.L_x_182:
        /* <DEDUP_REMOVED lines=9> */
.L_x_185:
[----:B------:R-:W-:Y:S05]  /*6a00*/  BSYNC B1 ;  /* 0x0000000000017941 */ /* 0x000fea0003800000 */
.L_x_184:
        /* <DEDUP_REMOVED lines=9> */
.L_x_187:
[----:B------:R-:W-:Y:S05]  /*6aa0*/  BSYNC B1 ;  /* 0x0000000000017941 */ /* 0x000fea0003800000 */
.L_x_186:
        /* <DEDUP_REMOVED lines=9> */
.L_x_189:
[----:B------:R-:W-:Y:S05]  /*6b40*/  BSYNC B1 ;  /* 0x0000000000017941 */ /* 0x000fea0003800000 */
.L_x_188:
        /* <DEDUP_REMOVED lines=9> */
.L_x_191:
[----:B------:R-:W-:Y:S05]  /*6be0*/  BSYNC B1 ;  /* 0x0000000000017941 */ /* 0x000fea0003800000 */
.L_x_190:
        /* <DEDUP_REMOVED lines=9> */
.L_x_193:
[----:B------:R-:W-:Y:S05]  /*6c80*/  BSYNC B1 ;  /* 0x0000000000017941 */ /* 0x000fea0003800000 */
.L_x_192:
        /* <DEDUP_REMOVED lines=9> */
.L_x_195:
[----:B------:R-:W-:Y:S05]  /*6d20*/  BSYNC B1 ;  /* 0x0000000000017941 */ /* 0x000fea0003800000 */
.L_x_194:
        /* <DEDUP_REMOVED lines=9> */
.L_x_197:
[----:B------:R-:W-:Y:S05]  /*6dc0*/  BSYNC B1 ;  /* 0x0000000000017941 */ /* 0x000fea0003800000 */
.L_x_196:
        /* <DEDUP_REMOVED lines=9> */
.L_x_199:
[----:B------:R-:W-:Y:S05]  /*6e60*/  BSYNC B1 ;  /* 0x0000000000017941 */ /* 0x000fea0003800000 */
.L_x_198:
        /* <DEDUP_REMOVED lines=9> */
.L_x_201:
[----:B------:R-:W-:Y:S05]  /*6f00*/  BSYNC B1 ;  /* 0x0000000000017941 */ /* 0x000fea0003800000 */
.L_x_200:
        /* <DEDUP_REMOVED lines=9> */
.L_x_203:
[----:B------:R-:W-:Y:S05]  /*6fa0*/  BSYNC B1 ;  /* 0x0000000000017941 */ /* 0x000fea0003800000 */
.L_x_202:
        /* <DEDUP_REMOVED lines=9> */
.L_x_205:
[----:B------:R-:W-:Y:S05]  /*7040*/  BSYNC B1 ;  /* 0x0000000000017941 */ /* 0x000fea0003800000 */
.L_x_204:
        /* <DEDUP_REMOVED lines=9> */
.L_x_207:
[----:B------:R-:W-:Y:S05]  /*70e0*/  BSYNC B1 ;  /* 0x0000000000017941 */ /* 0x000fea0003800000 */
.L_x_206:
        /* <DEDUP_REMOVED lines=9> */
.L_x_209:
[----:B------:R-:W-:Y:S05]  /*7180*/  BSYNC B1 ;  /* 0x0000000000017941 */ /* 0x000fea0003800000 */
.L_x_208:
        /* <DEDUP_REMOVED lines=9> */
.L_x_211:
[----:B------:R-:W-:Y:S05]  /*7220*/  BSYNC B1 ;  /* 0x0000000000017941 */ /* 0x000fea0003800000 */
.L_x_210:
        /* <DEDUP_REMOVED lines=9> */
.L_x_213:
[----:B------:R-:W-:Y:S05]  /*72c0*/  BSYNC B1 ;  /* 0x0000000000017941 */ /* 0x000fea0003800000 */
.L_x_212:
        /* <DEDUP_REMOVED lines=9> */
.L_x_215:
[----:B------:R-:W-:Y:S05]  /*7360*/  BSYNC B1 ;  /* 0x0000000000017941 */ /* 0x000fea0003800000 */
.L_x_214:
        /* <DEDUP_REMOVED lines=9> */
.L_x_217:
[----:B------:R-:W-:Y:S05]  /*7400*/  BSYNC B1 ;  /* 0x0000000000017941 */ /* 0x000fea0003800000 */
.L_x_216:
        /* <DEDUP_REMOVED lines=9> */
.L_x_219:
[----:B------:R-:W-:Y:S05]  /*74a0*/  BSYNC B1 ;  /* 0x0000000000017941 */ /* 0x000fea0003800000 */
.L_x_218:
        /* <DEDUP_REMOVED lines=9> */
.L_x_221:
[----:B------:R-:W-:Y:S05]  /*7540*/  BSYNC B1 ;  /* 0x0000000000017941 */ /* 0x000fea0003800000 */
.L_x_220:
        /* <DEDUP_REMOVED lines=9> */
.L_x_223:
[----:B------:R-:W-:Y:S05]  /*75e0*/  BSYNC B1 ;  /* 0x0000000000017941 */ /* 0x000fea0003800000 */
.L_x_222:
        /* <DEDUP_REMOVED lines=9> */
.L_x_225:
[----:B------:R-:W-:Y:S05]  /*7680*/  BSYNC B1 ;  /* 0x0000000000017941 */ /* 0x000fea0003800000 */
.L_x_224:
        /* <DEDUP_REMOVED lines=9> */
.L_x_227:
[----:B------:R-:W-:Y:S05]  /*7720*/  BSYNC B1 ;  /* 0x0000000000017941 */ /* 0x000fea0003800000 */
.L_x_226:
        /* <DEDUP_REMOVED lines=9> */
.L_x_229:
[----:B------:R-:W-:Y:S05]  /*77c0*/  BSYNC B1 ;  /* 0x0000000000017941 */ /* 0x000fea0003800000 */
.L_x_228:
        /* <DEDUP_REMOVED lines=9> */
.L_x_231:
[----:B------:R-:W-:Y:S05]  /*7860*/  BSYNC B1 ;  /* 0x0000000000017941 */ /* 0x000fea0003800000 */
.L_x_230:
        /* <DEDUP_REMOVED lines=9> */
.L_x_233:
[----:B------:R-:W-:Y:S05]  /*7900*/  BSYNC B1 ;  /* 0x0000000000017941 */ /* 0x000fea0003800000 */
.L_x_232:
        /* <DEDUP_REMOVED lines=9> */
.L_x_235:
[----:B------:R-:W-:Y:S05]  /*79a0*/  BSYNC B1 ;  /* 0x0000000000017941 */ /* 0x000fea0003800000 */
.L_x_234:
        /* <DEDUP_REMOVED lines=9> */
.L_x_237:
[----:B------:R-:W-:Y:S05]  /*7a40*/  BSYNC B1 ;  /* 0x0000000000017941 */ /* 0x000fea0003800000 */
.L_x_236:
        /* <DEDUP_REMOVED lines=9> */
.L_x_239:
[----:B------:R-:W-:Y:S05]  /*7ae0*/  BSYNC B1 ;  /* 0x0000000000017941 */ /* 0x000fea0003800000 */
.L_x_238:
        /* <DEDUP_REMOVED lines=9> */
.L_x_241:
[----:B------:R-:W-:Y:S05]  /*7b80*/  BSYNC B1 ;  /* 0x0000000000017941 */ /* 0x000fea0003800000 */
.L_x_240:
        /* <DEDUP_REMOVED lines=9> */
.L_x_243:
[----:B------:R-:W-:Y:S05]  /*7c20*/  BSYNC B1 ;  /* 0x0000000000017941 */ /* 0x000fea0003800000 */
.L_x_242:
        /* <DEDUP_REMOVED lines=9> */
.L_x_245:
[----:B------:R-:W-:Y:S05]  /*7cc0*/  BSYNC B1 ;  /* 0x0000000000017941 */ /* 0x000fea0003800000 */
.L_x_244:
        /* <DEDUP_REMOVED lines=9> */
.L_x_247:
[----:B------:R-:W-:Y:S05]  /*7d60*/  BSYNC B1 ;  /* 0x0000000000017941 */ /* 0x000fea0003800000 */
.L_x_246:
        /* <DEDUP_REMOVED lines=9> */
.L_x_249:
[----:B------:R-:W-:Y:S05]  /*7e00*/  BSYNC B1 ;  /* 0x0000000000017941 */ /* 0x000fea0003800000 */
.L_x_248:
        /* <DEDUP_REMOVED lines=9> */
.L_x_251:
[----:B------:R-:W-:Y:S05]  /*7ea0*/  BSYNC B1 ;  /* 0x0000000000017941 */ /* 0x000fea0003800000 */
.L_x_250:
        /* <DEDUP_REMOVED lines=9> */
.L_x_253:
[----:B------:R-:W-:Y:S05]  /*7f40*/  BSYNC B1 ;  /* 0x0000000000017941 */ /* 0x000fea0003800000 */
.L_x_252:
        /* <DEDUP_REMOVED lines=9> */
.L_x_255:
[----:B------:R-:W-:Y:S05]  /*7fe0*/  BSYNC B1 ;  /* 0x0000000000017941 */ /* 0x000fea0003800000 */
.L_x_254:
        /* <DEDUP_REMOVED lines=9> */
.L_x_257:
[----:B------:R-:W-:Y:S05]  /*8080*/  BSYNC B1 ;  /* 0x0000000000017941 */ /* 0x000fea0003800000 */
.L_x_256:
        /* <DEDUP_REMOVED lines=9> */
.L_x_259:
[----:B------:R-:W-:Y:S05]  /*8120*/  BSYNC B1 ;  /* 0x0000000000017941 */ /* 0x000fea0003800000 */
.L_x_258:
        /* <DEDUP_REMOVED lines=9> */
.L_x_261:
[----:B------:R-:W-:Y:S05]  /*81c0*/  BSYNC B1 ;  /* 0x0000000000017941 */ /* 0x000fea0003800000 */
.L_x_260:
        /* <DEDUP_REMOVED lines=9> */
.L_x_263:
[----:B------:R-:W-:Y:S05]  /*8260*/  BSYNC B1 ;  /* 0x0000000000017941 */ /* 0x000fea0003800000 */
.L_x_262:
        /* <DEDUP_REMOVED lines=9> */
.L_x_265:
[----:B------:R-:W-:Y:S05]  /*8300*/  BSYNC B1 ;  /* 0x0000000000017941 */ /* 0x000fea0003800000 */
.L_x_264:
        /* <DEDUP_REMOVED lines=9> */
.L_x_267:
[----:B------:R-:W-:Y:S05]  /*83a0*/  BSYNC B1 ;  /* 0x0000000000017941 */ /* 0x000fea0003800000 */
.L_x_266:
        /* <DEDUP_REMOVED lines=9> */
.L_x_269:
[----:B------:R-:W-:Y:S05]  /*8440*/  BSYNC B1 ;  /* 0x0000000000017941 */ /* 0x000fea0003800000 */
.L_x_268:
        /* <DEDUP_REMOVED lines=9> */
.L_x_271:
[----:B------:R-:W-:Y:S05]  /*84e0*/  BSYNC B1 ;  /* 0x0000000000017941 */ /* 0x000fea0003800000 */
.L_x_270:
        /* <DEDUP_REMOVED lines=9> */
.L_x_273:
[----:B------:R-:W-:Y:S05]  /*8580*/  BSYNC B1 ;  /* 0x0000000000017941 */ /* 0x000fea0003800000 */
.L_x_272:
        /* <DEDUP_REMOVED lines=9> */
.L_x_275:
[----:B------:R-:W-:Y:S05]  /*8620*/  BSYNC B1 ;  /* 0x0000000000017941 */ /* 0x000fea0003800000 */
.L_x_274:
        /* <DEDUP_REMOVED lines=9> */
.L_x_277:
[----:B------:R-:W-:Y:S05]  /*86c0*/  BSYNC B1 ;  /* 0x0000000000017941 */ /* 0x000fea0003800000 */
.L_x_276:
        /* <DEDUP_REMOVED lines=9> */
.L_x_279:
[----:B------:R-:W-:Y:S05]  /*8760*/  BSYNC B1 ;  /* 0x0000000000017941 */ /* 0x000fea0003800000 */
.L_x_278:
        /* <DEDUP_REMOVED lines=9> */
.L_x_281:
[----:B------:R-:W-:Y:S05]  /*8800*/  BSYNC B1 ;  /* 0x0000000000017941 */ /* 0x000fea0003800000 */
.L_x_280:
[----:B01---5:R-:W-:Y:S01]  /*8810*/  HADD2.F32 R4, -RZ, R168.H0_H0 ;  /* 0x200000a8ff047230 */ /* 0x023fe20000004100 */
        /* <DEDUP_REMOVED lines=8> */
.L_x_283:
[----:B------:R-:W-:Y:S05]  /*88a0*/  BSYNC B1 ;  /* 0x0000000000017941 */ /* 0x000fea0003800000 */
.L_x_282:
[----:B0----5:R-:W-:Y:S01]  /*88b0*/  HADD2.F32 R4, -RZ, R168.H0_H0 ;  /* 0x200000a8ff047230 */ /* 0x021fe20000004100 */
        /* <DEDUP_REMOVED lines=11> */
.L_x_285:
[----:B------:R-:W-:Y:S05]  /*8970*/  BSYNC B1 ;  /* 0x0000000000017941 */ /* 0x000fea0003800000 */
.L_x_284:
[----:B------:R-:W-:Y:S05]  /*8980*/  @!P1 BRA `(.L_x_286) ;  /* 0x00000024003c9947 */ /* 0x000fea0003800000 */
[----:B-----5:R-:W-:-:S05]  /*8990*/  HADD2.F32 R168, -RZ, R168.H0_H0 ;  /* 0x200000a8ffa87230 */ /* 0x020fca0000004100 */
[----:B------:R-:W-:-:S04]  /*89a0*/  FMUL R168, R168, R155 ;  /* 0x0000009ba8a87220 */ /* 0x000fc80000400000 */
[----:B------:R-:W-:-:S05]  /*89b0*/  FFMA R168, R87, R154, R168 ;  /* 0x0000009a57a87223 */ /* 0x000fca00000000a8 */
[----:B------:R-:W-:-:S05]  /*89c0*/  F2FP.F16.F32.PACK_AB R168, RZ, R168 ;  /* 0x000000a8ffa8723e */ /* 0x000fca00000000ff */
[----:B------:R0:W-:Y:S01]  /*89d0*/  STG.E.U16 desc[UR36][R10.64+0xf2], R168 ;  /* 0x0000f2a80a007986 */ /* 0x0001e2000c101524 */
[----:B------:R-:W-:Y:S05]  /*89e0*/  BRA `(.L_x_286) ;  /* 0x0000002400247947 */ /* 0x000fea0003800000 */
.L_x_35:
[----:B------:R-:W-:Y:S01]  /*89f0*/  ULDC.64 UR4, c[0x0][0x5c0] ;  /* 0x0001700000047ab9 */ /* 0x000fe20000000a00 */
[----:B------:R-:W-:Y:S01]  /*8a00*/  ISETP.GT.AND P4, PT, R0, 0x1, P2 ;  /* 0x000000010000780c */ /* 0x000fe20001784270 */
[-C--:B------:R-:W-:Y:S01]  /*8a10*/  FMUL R88, R88, R154.reuse ;  /* 0x0000009a58587220 */ /* 0x080fe20000400000 */
[----:B------:R-:W-:Y:S01]  /*8a20*/  LEA R6, P1, R166, UR4, 0x1 ;  /* 0x00000004a6067c11 */ /* 0x000fe2000f8208ff */
[-C--:B------:R-:W-:Y:S01]  /*8a30*/  FMUL R89, R89, R154.reuse ;  /* 0x0000009a59597220 */ /* 0x080fe20000400000 */
[----:B------:R-:W-:Y:S01]  /*8a40*/  SHF.L.U32 R11, R4, 0x4, RZ ;  /* 0x00000004040b7819 */ /* 0x000fe200000006ff */
[-C--:B------:R-:W-:Y:S01]  /*8a50*/  FMUL R90, R90, R154.reuse ;  /* 0x0000009a5a5a7220 */ /* 0x080fe20000400000 */
[----:B------:R-:W-:Y:S01]  /*8a60*/  LEA.HI.X R7, R166, UR5, R171, 0x1, P1 ;  /* 0x00000005a6077c11 */ /* 0x000fe200088f0cab */
[----:B------:R-:W-:Y:S01]  /*8a70*/  FMUL R91, R91, R154 ;  /* 0x0000009a5b5b7220 */ /* 0x000fe20000400000 */
[----:B------:R-:W-:Y:S01]  /*8a80*/  F2FP.F16.F32.PACK_AB R88, RZ, R88 ;  /* 0x00000058ff58723e */ /* 0x000fe200000000ff */
[-C--:B------:R-:W-:Y:S01]  /*8a90*/  FMUL R92, R92, R154.reuse ;  /* 0x0000009a5c5c7220 */ /* 0x080fe20000400000 */
[----:B------:R-:W-:Y:S01]  /*8aa0*/  ISETP.GT.AND P1, PT, R157, 0x8, PT ;  /* 0x000000089d00780c */ /* 0x000fe20003f24270 */
[-C--:B------:R-:W-:Y:S01]  /*8ab0*/  FMUL R93, R93, R154.reuse ;  /* 0x0000009a5d5d7220 */ /* 0x080fe20000400000 */
[----:B------:R-:W-:Y:S01]  /*8ac0*/  F2FP.F16.F32.PACK_AB R89, RZ, R89 ;  /* 0x00000059ff59723e */ /* 0x000fe200000000ff */
[----:B------:R-:W-:Y:S01]  /*8ad0*/  @P0 STG.E.U16 desc[UR36][R6.64], R88 ;  /* 0x0000005806000986 */ /* 0x000fe2000c101524 */
[----:B------:R-:W-:Y:S01]  /*8ae0*/  ISETP.GT.AND P3, PT, R0, RZ, P1 ;  /* 0x000000ff0000720c */ /* 0x000fe20000f64270 */
[-C--:B------:R-:W-:Y:S01]  /*8af0*/  FMUL R94, R94, R154.reuse ;  /* 0x0000009a5e5e7220 */ /* 0x080fe20000400000 */
[----:B------:R-:W-:Y:S01]  /*8b00*/  ISETP.GT.AND P0, PT, R0, 0x1, P1 ;  /* 0x000000010000780c */ /* 0x000fe20000f04270 */
[----:B------:R-:W-:Y:S01]  /*8b10*/  @P4 STG.E.U16 desc[UR36][R6.64+0x2], R89 ;  /* 0x0000025906004986 */ /* 0x000fe2000c101524 */
[----:B------:R-:W-:Y:S01]  /*8b20*/  SHF.L.U64.HI R9, R4, 0x4, R5 ;  /* 0x0000000404097819 */ /* 0x000fe20000010205 */
[----:B------:R-:W-:Y:S01]  /*8b30*/  FMUL R95, R95, R154 ;  /* 0x0000009a5f5f7220 */ /* 0x000fe20000400000 */
[----:B------:R-:W-:Y:S01]  /*8b40*/  IADD3 R12, P4, R11, R6, RZ ;  /* 0x000000060b0c7210 */ /* 0x000fe20007f9e0ff */
[----:B------:R-:W-:Y:S01]  /*8b50*/  FMUL R96, R96, R154 ;  /* 0x0000009a60607220 */ /* 0x000fe20000400000 */
[----:B------:R-:W-:Y:S01]  /*8b60*/  F2FP.F16.F32.PACK_AB R90, RZ, R90 ;  /* 0x0000005aff5a723e */ /* 0x000fe200000000ff */
[-C--:B------:R-:W-:Y:S01]  /*8b70*/  FMUL R97, R97, R154.reuse ;  /* 0x0000009a61617220 */ /* 0x080fe20000400000 */
[----:B------:R-:W-:Y:S01]  /*8b80*/  F2FP.F16.F32.PACK_AB R91, RZ, R91 ;  /* 0x0000005bff5b723e */ /* 0x000fe200000000ff */
[----:B------:R-:W-:Y:S01]  /*8b90*/  IMAD.X R13, R9, 0x1, R7, P4 ;  /* 0x00000001090d7824 */ /* 0x000fe200020e0607 */
[----:B------:R-:W-:Y:S01]  /*8ba0*/  ISETP.GT.AND P4, PT, R0, 0x9, P2 ;  /* 0x000000090000780c */ /* 0x000fe20001784270 */
[----:B------:R-:W-:Y:S01]  /*8bb0*/  FMUL R98, R98, R154 ;  /* 0x0000009a62627220 */ /* 0x000fe20000400000 */
[----:B------:R-:W-:Y:S01]  /*8bc0*/  F2FP.F16.F32.PACK_AB R92, RZ, R92 ;  /* 0x0000005cff5c723e */ /* 0x000fe200000000ff */
[-C--:B------:R-:W-:Y:S01]  /*8bd0*/  FMUL R99, R99, R154.reuse ;  /* 0x0000009a63637220 */ /* 0x080fe20000400000 */
[----:B------:R-:W-:Y:S01]  /*8be0*/  @P3 STG.E.U16 desc[UR36][R12.64], R90 ;  /* 0x0000005a0c003986 */ /* 0x000fe2000c101524 */
[----:B------:R-:W-:Y:S01]  /*8bf0*/  ISETP.GT.AND P3, PT, R0, 0x8, P2 ;  /* 0x000000080000780c */ /* 0x000fe20001764270 */
[-C--:B------:R-:W-:Y:S01]  /*8c00*/  FMUL R100, R100, R154.reuse ;  /* 0x0000009a64647220 */ /* 0x080fe20000400000 */
[----:B------:R-:W-:Y:S01]  /*8c10*/  F2FP.F16.F32.PACK_AB R93, RZ, R93 ;  /* 0x0000005dff5d723e */ /* 0x000fe200000000ff */
[----:B------:R-:W-:Y:S01]  /*8c20*/  @P0 STG.E.U16 desc[UR36][R12.64+0x2], R91 ;  /* 0x0000025b0c000986 */ /* 0x000fe2000c101524 */
[----:B------:R-:W-:Y:S01]  /*8c30*/  ISETP.GT.AND P0, PT, R0, 0x8, P1 ;  /* 0x000000080000780c */ /* 0x000fe20000f04270 */
[----:B------:R-:W-:Y:S01]  /*8c40*/  FMUL R101, R101, R154 ;  /* 0x0000009a65657220 */ /* 0x000fe20000400000 */
[----:B------:R-:W-:Y:S01]  /*8c50*/  F2FP.F16.F32.PACK_AB R94, RZ, R94 ;  /* 0x0000005eff5e723e */ /* 0x000fe200000000ff */
[-C--:B------:R-:W-:Y:S01]  /*8c60*/  FMUL R102, R102, R154.reuse ;  /* 0x0000009a66667220 */ /* 0x080fe20000400000 */
[----:B------:R-:W-:Y:S01]  /*8c70*/  F2FP.F16.F32.PACK_AB R95, RZ, R95 ;  /* 0x0000005fff5f723e */ /* 0x000fe200000000ff */
[----:B------:R-:W-:Y:S01]  /*8c80*/  FMUL R103, R103, R154 ;  /* 0x0000009a67677220 */ /* 0x000fe20000400000 */
[----:B------:R-:W-:Y:S01]  /*8c90*/  F2FP.F16.F32.PACK_AB R96, RZ, R96 ;  /* 0x00000060ff60723e */ /* 0x000fe200000000ff */
[-C--:B------:R-:W-:Y:S01]  /*8ca0*/  FMUL R104, R104, R154.reuse ;  /* 0x0000009a68687220 */ /* 0x080fe20000400000 */
[----:B------:R-:W-:Y:S01]  /*8cb0*/  F2FP.F16.F32.PACK_AB R97, RZ, R97 ;  /* 0x00000061ff61723e */ /* 0x000fe200000000ff */
[----:B------:R-:W-:Y:S01]  /*8cc0*/  @P3 STG.E.U16 desc[UR36][R6.64+0x10], R92 ;  /* 0x0000105c06003986 */ /* 0x000fe2000c101524 */
[C---:B------:R-:W-:Y:S01]  /*8cd0*/  ISETP.GT.AND P3, PT, R0.reuse, 0x9, P1 ;  /* 0x000000090000780c */ /* 0x040fe20000f64270 */
[----:B------:R-:W-:Y:S01]  /*8ce0*/  FMUL R105, R105, R154 ;  /* 0x0000009a69697220 */ /* 0x000fe20000400000 */
[----:B------:R-:W-:Y:S01]  /*8cf0*/  F2FP.F16.F32.PACK_AB R98, RZ, R98 ;  /* 0x00000062ff62723e */ /* 0x000fe200000000ff */
        /* <DEDUP_REMOVED lines=162> */
[----:B------:R-:W-:Y:S01]  /*9720*/  IMAD.SHL.U32 R15, R4, 0x100, RZ ;  /* 0x00000100040f7824 */ /* 0x000fe200078e00ff */
[----:B------:R-:W-:Y:S01]  /*9730*/  F2FP.F16.F32.PACK_AB R145, RZ, R145 ;  /* 0x00000091ff91723e */ /* 0x000fe200000000ff */
[----:B------:R-:W-:Y:S01]  /*9740*/  @P3 STG.E.U16 desc[UR36][R6.64+0xa0], R128 ;  /* 0x0000a08006003986 */ /* 0x000fe2000c101524 */
[----:B------:R-:W-:Y:S01]  /*9750*/  ISETP.GT.AND P3, PT, R0, 0x51, P1 ;  /* 0x000000510000780c */ /* 0x000fe20000f64270 */
[----:B------:R-:W-:Y:S01]  /*9760*/  FMUL R24, R24, R154 ;  /* 0x0000009a18187220 */ /* 0x000fe20000400000 */
[----:B------:R-:W-:Y:S01]  /*9770*/  F2FP.F16.F32.PACK_AB R146, RZ, R146 ;  /* 0x00000092ff92723e */ /* 0x000fe200000000ff */
[----:B------:R-:W-:Y:S01]  /*9780*/  @P4 STG.E.U16 desc[UR36][R6.64+0xa2], R129 ;  /* 0x0000a28106004986 */ /* 0x000fe2000c101524 */
[C---:B------:R-:W-:Y:S01]  /*9790*/  ISETP.GT.AND P4, PT, R0.reuse, 0x58, P2 ;  /* 0x000000580000780c */ /* 0x040fe20001784270 */
        /* <DEDUP_REMOVED lines=18> */
[-C--:B------:R-:W-:Y:S01]  /*98c0*/  FMUL R30, R30, R154.reuse ;  /* 0x0000009a1e1e7220 */ /* 0x080fe20000400000 */
[----:B------:R-:W-:Y:S01]  /*98d0*/  SHF.L.U64.HI R5, R4, 0x8, R5 ;  /* 0x0000000804057819 */ /* 0x000fe20000010205 */
[----:B------:R-:W-:Y:S01]  /*98e0*/  FMUL R31, R31, R154 ;  /* 0x0000009a1f1f7220 */ /* 0x000fe20000400000 */
[----:B------:R-:W-:Y:S01]  /*98f0*/  F2FP.F16.F32.PACK_AB R24, RZ, R24 ;  /* 0x00000018ff18723e */ /* 0x000fe200000000ff */
[----:B------:R-:W-:Y:S01]  /*9900*/  @P3 STG.E.U16 desc[UR36][R12.64+0xb0], R134 ;  /* 0x0000b0860c003986 */ /* 0x000fe2000c101524 */
[----:B------:R-:W-:Y:S01]  /*9910*/  ISETP.GT.AND P3, PT, R0, 0x61, P2 ;  /* 0x000000610000780c */ /* 0x000fe20001764270 */
        /* <DEDUP_REMOVED lines=43> */
[C---:B------:R-:W-:Y:S01]  /*9bd0*/  ISETP.GT.AND P2, PT, R0.reuse, 0x79, P2 ;  /* 0x000000790000780c */ /* 0x040fe20001744270 */
        /* <DEDUP_REMOVED lines=10> */
[-C--:B------:R-:W-:Y:S01]  /*9c80*/  FMUL R48, R48, R154.reuse ;  /* 0x0000009a30307220 */ /* 0x080fe20000400000 */
[----:B------:R-:W-:Y:S01]  /*9c90*/  F2FP.F16.F32.PACK_AB R41, RZ, R41 ;  /* 0x00000029ff29723e */ /* 0x000fe200000000ff */
[----:B------:R-:W-:Y:S01]  /*9ca0*/  FMUL R49, R49, R154 ;  /* 0x0000009a31317220 */ /* 0x000fe20000400000 */
[----:B------:R-:W-:Y:S01]  /*9cb0*/  F2FP.F16.F32.PACK_AB R40, RZ, R40 ;  /* 0x00000028ff28723e */ /* 0x000fe200000000ff */
[----:B------:R-:W-:Y:S01]  /*9cc0*/  @P4 STG.E.U16 desc[UR36][R12.64+0xe0], R146 ;  /* 0x0000e0920c004986 */ /* 0x000fe2000c101524 */
[----:B------:R-:W-:Y:S01]  /*9cd0*/  F2FP.F16.F32.PACK_AB R42, RZ, R42 ;  /* 0x0000002aff2a723e */ /* 0x000fe200000000ff */
[-C--:B------:R-:W-:Y:S01]  /*9ce0*/  FMUL R50, R50, R154.reuse ;  /* 0x0000009a32327220 */ /* 0x080fe20000400000 */
[----:B------:R-:W-:Y:S01]  /*9cf0*/  F2FP.F16.F32.PACK_AB R43, RZ, R43 ;  /* 0x0000002bff2b723e */ /* 0x000fe200000000ff */
[----:B------:R-:W-:Y:S01]  /*9d00*/  @P0 STG.E.U16 desc[UR36][R12.64+0xe2], R147 ;  /* 0x0000e2930c000986 */ /* 0x000fe2000c101524 */
[C---:B------:R-:W-:Y:S01]  /*9d10*/  ISETP.GT.AND P0, PT, R0.reuse, 0x78, P1 ;  /* 0x000000780000780c */ /* 0x040fe20000f04270 */
[----:B------:R-:W-:Y:S01]  /*9d20*/  FMUL R51, R51, R154 ;  /* 0x0000009a33337220 */ /* 0x000fe20000400000 */
[----:B------:R-:W-:Y:S01]  /*9d30*/  ISETP.GT.AND P1, PT, R0, 0x79, P1 ;  /* 0x000000790000780c */ /* 0x000fe20000f24270 */
[----:B------:R-:W-:Y:S01]  /*9d40*/  @P3 STG.E.U16 desc[UR36][R6.64+0xf0], R148 ;  /* 0x0000f09406003986 */ /* 0x000fe2000c101524 */
[----:B------:R-:W-:Y:S01]  /*9d50*/  IADD3 R14, P3, P4, R11, R6, R15 ;  /* 0x000000060b0e7210 */ /* 0x000fe20007c7e00f */
[----:B------:R-:W-:Y:S01]  /*9d60*/  FMUL R52, R52, R154 ;  /* 0x0000009a34347220 */ /* 0x000fe20000400000 */
[----:B------:R-:W-:Y:S01]  /*9d70*/  F2FP.F16.F32.PACK_AB R44, RZ, R44 ;  /* 0x0000002cff2c723e */ /* 0x000fe200000000ff */
[----:B------:R0:W-:Y:S01]  /*9d80*/  @P2 STG.E.U16 desc[UR36][R6.64+0xf2], R149 ;  /* 0x0000f29506002986 */ /* 0x0001e2000c101524 */
[----:B------:R-:W-:Y:S01]  /*9d90*/  IADD3 R4, P2, R15, R6, RZ ;  /* 0x000000060f047210 */ /* 0x000fe20007f5e0ff */
[-C--:B------:R-:W-:Y:S01]  /*9da0*/  FMUL R53, R53, R154.reuse ;  /* 0x0000009a35357220 */ /* 0x080fe20000400000 */
[----:B------:R-:W-:Y:S01]  /*9db0*/  IADD3.X R15, R9, R7, R5, P3, P4 ;  /* 0x00000007090f7210 */ /* 0x000fe20001fe8405 */
[-C--:B------:R-:W-:Y:S01]  /*9dc0*/  FMUL R54, R54, R154.reuse ;  /* 0x0000009a36367220 */ /* 0x080fe20000400000 */
[C---:B------:R-:W-:Y:S01]  /*9dd0*/  ISETP.GT.AND P3, PT, R157.reuse, 0x88, PT ;  /* 0x000000889d00780c */ /* 0x040fe20003f64270 */
[----:B------:R-:W-:Y:S01]  /*9de0*/  @P0 STG.E.U16 desc[UR36][R12.64+0xf0], R150 ;  /* 0x0000f0960c000986 */ /* 0x000fe2000c101524 */
[----:B------:R-:W-:Y:S01]  /*9df0*/  ISETP.GT.AND P0, PT, R157, 0x80, PT ;  /* 0x000000809d00780c */ /* 0x000fe20003f04270 */
[----:B------:R-:W-:Y:S01]  /*9e00*/  IMAD.X R5, R5, 0x1, R7, P2 ;  /* 0x0000000105057824 */ /* 0x000fe200010e0607 */
[C---:B------:R-:W-:Y:S01]  /*9e10*/  ISETP.GT.AND P2, PT, R0.reuse, RZ, P3 ;  /* 0x000000ff0000720c */ /* 0x040fe20001f44270 */
[----:B------:R-:W-:Y:S01]  /*9e20*/  @P1 STG.E.U16 desc[UR36][R12.64+0xf2], R151 ;  /* 0x0000f2970c001986 */ /* 0x000fe2000c101524 */
[C---:B------:R-:W-:Y:S01]  /*9e30*/  ISETP.GT.AND P1, PT, R0.reuse, RZ, P0 ;  /* 0x000000ff0000720c */ /* 0x040fe20000724270 */
[-C--:B------:R-:W-:Y:S01]  /*9e40*/  FMUL R55, R55, R154.reuse ;  /* 0x0000009a37377220 */ /* 0x080fe20000400000 */
[----:B------:R-:W-:Y:S01]  /*9e50*/  ISETP.GT.AND P4, PT, R0, 0x1, P0 ;  /* 0x000000010000780c */ /* 0x000fe20000784270 */
[-C--:B------:R-:W-:Y:S01]  /*9e60*/  FMUL R56, R56, R154.reuse ;  /* 0x0000009a38387220 */ /* 0x080fe20000400000 */
[----:B------:R-:W-:Y:S01]  /*9e70*/  F2FP.F16.F32.PACK_AB R45, RZ, R45 ;  /* 0x0000002dff2d723e */ /* 0x000fe200000000ff */
[----:B------:R-:W-:Y:S01]  /*9e80*/  FMUL R57, R57, R154 ;  /* 0x0000009a39397220 */ /* 0x000fe20000400000 */
[----:B------:R-:W-:Y:S01]  /*9e90*/  F2FP.F16.F32.PACK_AB R46, RZ, R46 ;  /* 0x0000002eff2e723e */ /* 0x000fe200000000ff */
[-C--:B------:R-:W-:Y:S01]  /*9ea0*/  FMUL R58, R58, R154.reuse ;  /* 0x0000009a3a3a7220 */ /* 0x080fe20000400000 */
[----:B------:R-:W-:Y:S01]  /*9eb0*/  F2FP.F16.F32.PACK_AB R47, RZ, R47 ;  /* 0x0000002fff2f723e */ /* 0x000fe200000000ff */
[----:B------:R-:W-:Y:S01]  /*9ec0*/  FMUL R59, R59, R154 ;  /* 0x0000009a3b3b7220 */ /* 0x000fe20000400000 */
[----:B------:R-:W-:Y:S01]  /*9ed0*/  F2FP.F16.F32.PACK_AB R48, RZ, R48 ;  /* 0x00000030ff30723e */ /* 0x000fe200000000ff */
[----:B------:R-:W-:Y:S01]  /*9ee0*/  FMUL R60, R60, R154 ;  /* 0x0000009a3c3c7220 */ /* 0x000fe20000400000 */
[----:B------:R-:W-:Y:S01]  /*9ef0*/  F2FP.F16.F32.PACK_AB R49, RZ, R49 ;  /* 0x00000031ff31723e */ /* 0x000fe200000000ff */
[----:B------:R-:W-:Y:S01]  /*9f00*/  @P1 STG.E.U16 desc[UR36][R4.64], R24 ;  /* 0x0000001804001986 */ /* 0x000fe2000c101524 */
[----:B0-----:R-:W-:Y:S01]  /*9f10*/  IADD3 R6, P1, R11, R4, RZ ;  /* 0x000000040b067210 */ /* 0x001fe20007f3e0ff */
[----:B------:R-:W-:Y:S01]  /*9f20*/  FMUL R61, R61, R154 ;  /* 0x0000009a3d3d7220 */ /* 0x000fe20000400000 */
[----:B------:R-:W-:Y:S01]  /*9f30*/  F2FP.F16.F32.PACK_AB R50, RZ, R50 ;  /* 0x00000032ff32723e */ /* 0x000fe200000000ff */
[----:B------:R-:W-:Y:S01]  /*9f40*/  @P4 STG.E.U16 desc[UR36][R4.64+0x2], R25 ;  /* 0x0000021904004986 */ /* 0x000fe2000c101524 */
[C---:B------:R-:W-:Y:S01]  /*9f50*/  ISETP.GT.AND P4, PT, R0.reuse, 0x1, P3 ;  /* 0x000000010000780c */ /* 0x040fe20001f84270 */
[--C-:B------:R-:W-:Y:S01]  /*9f60*/  IMAD.X R7, R9, 0x1, R5.reuse, P1 ;  /* 0x0000000109077824 */ /* 0x100fe200008e0605 */
[----:B------:R-:W-:Y:S01]  /*9f70*/  ISETP.GT.AND P1, PT, R0, 0x8, P0 ;  /* 0x000000080000780c */ /* 0x000fe20000724270 */
[-C--:B------:R-:W-:Y:S01]  /*9f80*/  FMUL R62, R62, R154.reuse ;  /* 0x0000009a3e3e7220 */ /* 0x080fe20000400000 */
[----:B------:R-:W-:Y:S01]  /*9f90*/  F2FP.F16.F32.PACK_AB R51, RZ, R51 ;  /* 0x00000033ff33723e */ /* 0x000fe200000000ff */
[-C--:B------:R-:W-:Y:S01]  /*9fa0*/  FMUL R63, R63, R154.reuse ;  /* 0x0000009a3f3f7220 */ /* 0x080fe20000400000 */
[----:B------:R-:W-:Y:S01]  /*9fb0*/  @P2 STG.E.U16 desc[UR36][R6.64], R26 ;  /* 0x0000001a06002986 */ /* 0x000fe2000c101524 */
[----:B------:R-:W-:Y:S01]  /*9fc0*/  ISETP.GT.AND P2, PT, R0, 0x9, P0 ;  /* 0x000000090000780c */ /* 0x000fe20000744270 */
[----:B------:R-:W-:Y:S01]  /*9fd0*/  FMUL R64, R64, R154 ;  /* 0x0000009a40407220 */ /* 0x000fe20000400000 */
[----:B------:R-:W-:Y:S01]  /*9fe0*/  F2FP.F16.F32.PACK_AB R52, RZ, R52 ;  /* 0x00000034ff34723e */ /* 0x000fe200000000ff */
[-C--:B------:R-:W-:Y:S01]  /*9ff0*/  FMUL R65, R65, R154.reuse ;  /* 0x0000009a41417220 */ /* 0x080fe20000400000 */
[----:B------:R-:W-:Y:S01]  /*a000*/  F2FP.F16.F32.PACK_AB R53, RZ, R53 ;  /* 0x00000035ff35723e */ /* 0x000fe200000000ff */
[----:B------:R-:W-:Y:S01]  /*a010*/  FMUL R66, R66, R154 ;  /* 0x0000009a42427220 */ /* 0x000fe20000400000 */
[----:B------:R0:W-:Y:S01]  /*a020*/  @P4 STG.E.U16 desc[UR36][R6.64+0x2], R27 ;  /* 0x0000021b06004986 */ /* 0x0001e2000c101524 */
[----:B------:R-:W-:Y:S01]  /*a030*/  IADD3 R8, P4, R11, R4, RZ ;  /* 0x000000040b087210 */ /* 0x000fe20007f9e0ff */
[----:B------:R-:W-:Y:S01]  /*a040*/  FMUL R67, R67, R154 ;  /* 0x0000009a43437220 */ /* 0x000fe20000400000 */
[----:B------:R-:W-:Y:S01]  /*a050*/  F2FP.F16.F32.PACK_AB R54, RZ, R54 ;  /* 0x00000036ff36723e */ /* 0x000fe200000000ff */
[----:B------:R-:W-:Y:S01]  /*a060*/  @P1 STG.E.U16 desc[UR36][R4.64+0x10], R28 ;  /* 0x0000101c04001986 */ /* 0x000fe2000c101524 */
[C---:B------:R-:W-:Y:S01]  /*a070*/  ISETP.GT.AND P1, PT, R0.reuse, 0x8, P3 ;  /* 0x000000080000780c */ /* 0x040fe20001f24270 */
[----:B------:R-:W-:Y:S01]  /*a080*/  IMAD.X R9, R9, 0x1, R5, P4 ;  /* 0x0000000109097824 */ /* 0x000fe200020e0605 */
[C---:B------:R-:W-:Y:S01]  /*a090*/  ISETP.GT.AND P4, PT, R0.reuse, 0x9, P3 ;  /* 0x000000090000780c */ /* 0x040fe20001f84270 */
[----:B------:R-:W-:Y:S01]  /*a0a0*/  @P2 STG.E.U16 desc[UR36][R4.64+0x12], R29 ;  /* 0x0000121d04002986 */ /* 0x000fe2000c101524 */
        /* <DEDUP_REMOVED lines=25> */
[----:B------:R-:W-:Y:S01]  /*a240*/  FMUL R76, R76, R154 ;  /* 0x0000009a4c4c7220 */ /* 0x000fe20000400000 */
[----:B------:R-:W-:Y:S01]  /*a250*/  F2FP.F16.F32.PACK_AB R63, RZ, R63 ;  /* 0x0000003fff3f723e */ /* 0x000fe200000000ff */
[----:B0-----:R-:W-:Y:S01]  /*a260*/  @P4 IMAD.MOV.U32 R6, RZ, RZ, R14 ;  /* 0x000000ffff064224 */ /* 0x001fe200078e000e */
[----:B------:R-:W-:Y:S01]  /*a270*/  F2FP.F16.F32.PACK_AB R64, RZ, R64 ;  /* 0x00000040ff40723e */ /* 0x000fe200000000ff */
[--C-:B------:R-:W-:Y:S01]  /*a280*/  @P4 IMAD.MOV.U32 R7, RZ, RZ, R15.reuse ;  /* 0x000000ffff074224 */ /* 0x100fe200078e000f */
[----:B------:R-:W-:Y:S01]  /*a290*/  F2FP.F16.F32.PACK_AB R65, RZ, R65 ;  /* 0x00000041ff41723e */ /* 0x000fe200000000ff */
[----:B------:R-:W-:Y:S01]  /*a2a0*/  FMUL R77, R77, R154 ;  /* 0x0000009a4d4d7220 */ /* 0x000fe20000400000 */
[----:B------:R-:W-:Y:S01]  /*a2b0*/  F2FP.F16.F32.PACK_AB R66, RZ, R66 ;  /* 0x00000042ff42723e */ /* 0x000fe200000000ff */
[-C--:B------:R-:W-:Y:S01]  /*a2c0*/  FMUL R78, R78, R154.reuse ;  /* 0x0000009a4e4e7220 */ /* 0x080fe20000400000 */
[----:B------:R0:W-:Y:S01]  /*a2d0*/  @P4 STG.E.U16 desc[UR36][R6.64+0x20], R34 ;  /* 0x0000202206004986 */ /* 0x0001e2000c101524 */
[----:B------:R-:W-:Y:S01]  /*a2e0*/  ISETP.GT.AND P4, PT, R0, 0x19, P0 ;  /* 0x000000190000780c */ /* 0x000fe20000784270 */
[-C--:B------:R-:W-:Y:S01]  /*a2f0*/  FMUL R79, R79, R154.reuse ;  /* 0x0000009a4f4f7220 */ /* 0x080fe20000400000 */
[----:B------:R-:W-:Y:S01]  /*a300*/  F2FP.F16.F32.PACK_AB R67, RZ, R67 ;  /* 0x00000043ff43723e */ /* 0x000fe200000000ff */
[-C--:B------:R-:W-:Y:S01]  /*a310*/  FMUL R80, R80, R154.reuse ;  /* 0x0000009a50507220 */ /* 0x080fe20000400000 */
[----:B------:R-:W-:Y:S01]  /*a320*/  F2FP.F16.F32.PACK_AB R69, RZ, R69 ;  /* 0x00000045ff45723e */ /* 0x000fe200000000ff */
[----:B------:R-:W-:Y:S01]  /*a330*/  FMUL R81, R81, R154 ;  /* 0x0000009a51517220 */ /* 0x000fe20000400000 */
[----:B------:R-:W-:Y:S01]  /*a340*/  F2FP.F16.F32.PACK_AB R68, RZ, R68 ;  /* 0x00000044ff44723e */ /* 0x000fe200000000ff */
[----:B------:R-:W-:Y:S01]  /*a350*/  FMUL R82, R82, R154 ;  /* 0x0000009a52527220 */ /* 0x000fe20000400000 */
[----:B------:R-:W-:Y:S01]  /*a360*/  F2FP.F16.F32.PACK_AB R70, RZ, R70 ;  /* 0x00000046ff46723e */ /* 0x000fe200000000ff */
[----:B------:R-:W-:Y:S01]  /*a370*/  FMUL R83, R83, R154 ;  /* 0x0000009a53537220 */ /* 0x000fe20000400000 */
[----:B------:R-:W-:Y:S01]  /*a380*/  F2FP.F16.F32.PACK_AB R71, RZ, R71 ;  /* 0x00000047ff47723e */ /* 0x000fe200000000ff */
[----:B0-----:R-:W-:Y:S01]  /*a390*/  @P2 IMAD.MOV.U32 R7, RZ, RZ, R15 ;  /* 0x000000ffff072224 */ /* 0x001fe200078e000f */
[----:B------:R-:W-:Y:S01]  /*a3a0*/  @P2 MOV R6, R14 ;  /* 0x0000000e00062202 */ /* 0x000fe20000000f00 */
[----:B------:R-:W-:Y:S01]  /*a3b0*/  FMUL R84, R84, R154 ;  /* 0x0000009a54547220 */ /* 0x000fe20000400000 */
[----:B------:R-:W-:Y:S01]  /*a3c0*/  F2FP.F16.F32.PACK_AB R72, RZ, R72 ;  /* 0x00000048ff48723e */ /* 0x000fe200000000ff */
[-C--:B------:R-:W-:Y:S01]  /*a3d0*/  FMUL R85, R85, R154.reuse ;  /* 0x0000009a55557220 */ /* 0x080fe20000400000 */
[----:B------:R-:W-:Y:S01]  /*a3e0*/  F2FP.F16.F32.PACK_AB R73, RZ, R73 ;  /* 0x00000049ff49723e */ /* 0x000fe200000000ff */
[----:B------:R0:W-:Y:S01]  /*a3f0*/  @P2 STG.E.U16 desc[UR36][R6.64+0x22], R35 ;  /* 0x0000222306002986 */ /* 0x0001e2000c101524 */
[----:B------:R-:W-:Y:S01]  /*a400*/  ISETP.GT.AND P2, PT, R0, 0x18, P3 ;  /* 0x000000180000780c */ /* 0x000fe20001f44270 */
[----:B------:R-:W-:Y:S01]  /*a410*/  FMUL R86, R86, R154 ;  /* 0x0000009a56567220 */ /* 0x000fe20000400000 */
[----:B------:R-:W-:Y:S01]  /*a420*/  F2FP.F16.F32.PACK_AB R74, RZ, R74 ;  /* 0x0000004aff4a723e */ /* 0x000fe200000000ff */
[----:B------:R-:W-:Y:S01]  /*a430*/  @P1 STG.E.U16 desc[UR36][R4.64+0x30], R36 ;  /* 0x0000302404001986 */ /* 0x000fe2000c101524 */
[C---:B------:R-:W-:Y:S01]  /*a440*/  ISETP.GT.AND P1, PT, R0.reuse, 0x19, P3 ;  /* 0x000000190000780c */ /* 0x040fe20001f24270 */
[----:B------:R-:W-:Y:S01]  /*a450*/  FMUL R87, R87, R154 ;  /* 0x0000009a57577220 */ /* 0x000fe20000400000 */
[----:B------:R-:W-:Y:S01]  /*a460*/  F2FP.F16.F32.PACK_AB R75, RZ, R75 ;  /* 0x0000004bff4b723e */ /* 0x000fe200000000ff */
[----:B------:R-:W-:Y:S01]  /*a470*/  @P4 STG.E.U16 desc[UR36][R4.64+0x32], R37 ;  /* 0x0000322504004986 */ /* 0x000fe2000c101524 */
[----:B------:R-:W-:-:S02]  /*a480*/  ISETP.GT.AND P4, PT, R0, 0x20, P0 ;  /* 0x000000200000780c */ /* 0x000fc40000784270 */
[----:B------:R-:W-:Y:S02]  /*a490*/  F2FP.F16.F32.PACK_AB R76, RZ, R76 ;  /* 0x0000004cff4c723e */ /* 0x000fe400000000ff */
[----:B------:R-:W-:Y:S01]  /*a4a0*/  F2FP.F16.F32.PACK_AB R77, RZ, R77 ;  /* 0x0000004dff4d723e */ /* 0x000fe200000000ff */
[----:B0-----:R-:W-:Y:S01]  /*a4b0*/  @P2 IMAD.MOV.U32 R6, RZ, RZ, R14 ;  /* 0x000000ffff062224 */ /* 0x001fe200078e000e */
[----:B------:R-:W-:Y:S01]  /*a4c0*/  F2FP.F16.F32.PACK_AB R78, RZ, R78 ;  /* 0x0000004eff4e723e */ /* 0x000fe200000000ff */
[----:B------:R-:W-:Y:S01]  /*a4d0*/  @P2 IMAD.MOV.U32 R7, RZ, RZ, R15 ;  /* 0x000000ffff072224 */ /* 0x000fe200078e000f */
[----:B------:R-:W-:Y:S02]  /*a4e0*/  F2FP.F16.F32.PACK_AB R79, RZ, R79 ;  /* 0x0000004fff4f723e */ /* 0x000fe400000000ff */
[----:B------:R-:W-:Y:S02]  /*a4f0*/  F2FP.F16.F32.PACK_AB R80, RZ, R80 ;  /* 0x00000050ff50723e */ /* 0x000fe400000000ff */
[----:B------:R0:W-:Y:S01]  /*a500*/  @P2 STG.E.U16 desc[UR36][R6.64+0x30], R38 ;  /* 0x0000302606002986 */ /* 0x0001e2000c101524 */
[----:B------:R-:W-:-:S02]  /*a510*/  ISETP.GT.AND P2, PT, R0, 0x21, P0 ;  /* 0x000000210000780c */ /* 0x000fc40000744270 */
[----:B------:R-:W-:Y:S02]  /*a520*/  F2FP.F16.F32.PACK_AB R81, RZ, R81 ;  /* 0x00000051ff51723e */ /* 0x000fe400000000ff */
[----:B------:R-:W-:Y:S02]  /*a530*/  F2FP.F16.F32.PACK_AB R82, RZ, R82 ;  /* 0x00000052ff52723e */ /* 0x000fe400000000ff */
[----:B------:R-:W-:Y:S02]  /*a540*/  F2FP.F16.F32.PACK_AB R83, RZ, R83 ;  /* 0x00000053ff53723e */ /* 0x000fe400000000ff */
[----:B------:R-:W-:Y:S02]  /*a550*/  F2FP.F16.F32.PACK_AB R84, RZ, R84 ;  /* 0x00000054ff54723e */ /* 0x000fe400000000ff */
[----:B------:R-:W-:Y:S01]  /*a560*/  F2FP.F16.F32.PACK_AB R85, RZ, R85 ;  /* 0x00000055ff55723e */ /* 0x000fe200000000ff */
[----:B0-----:R-:W-:Y:S01]  /*a570*/  @P1 IMAD.MOV.U32 R6, RZ, RZ, R14 ;  /* 0x000000ffff061224 */ /* 0x001fe200078e000e */
[----:B------:R-:W-:Y:S01]  /*a580*/  F2FP.F16.F32.PACK_AB R86, RZ, R86 ;  /* 0x00000056ff56723e */ /* 0x000fe200000000ff */
[----:B------:R-:W-:Y:S01]  /*a590*/  @P1 IMAD.MOV.U32 R7, RZ, RZ, R15 ;  /* 0x000000ffff071224 */ /* 0x000fe200078e000f */
[----:B------:R-:W-:-:S04]  /*a5a0*/  F2FP.F16.F32.PACK_AB R87, RZ, R87 ;  /* 0x00000057ff57723e */ /* 0x000fc800000000ff */
[----:B------:R0:W-:Y:S01]  /*a5b0*/  @P1 STG.E.U16 desc[UR36][R6.64+0x32], R39 ;  /* 0x0000322706001986 */ /* 0x0001e2000c101524 */
[----:B------:R-:W-:-:S03]  /*a5c0*/  ISETP.GT.AND P1, PT, R0, 0x20, P3 ;  /* 0x000000200000780c */ /* 0x000fc60001f24270 */
[----:B------:R-:W-:Y:S01]  /*a5d0*/  @P2 STG.E.U16 desc[UR36][R4.64+0x42], R41 ;  /* 0x0000422904002986 */ /* 0x000fe2000c101524 */
[----:B------:R-:W-:-:S03]  /*a5e0*/  ISETP.GT.AND P2, PT, R0, 0x21, P3 ;  /* 0x000000210000780c */ /* 0x000fc60001f44270 */
[----:B------:R-:W-:Y:S01]  /*a5f0*/  @P4 STG.E.U16 desc[UR36][R4.64+0x40], R40 ;  /* 0x0000402804004986 */ /* 0x000fe2000c101524 */
[----:B------:R-:W-:-:S05]  /*a600*/  ISETP.GT.AND P4, PT, R0, 0x28, P0 ;  /* 0x000000280000780c */ /* 0x000fca0000784270 */
[----:B0-----:R-:W-:Y:S02]  /*a610*/  @P1 IMAD.MOV.U32 R6, RZ, RZ, R14 ;  /* 0x000000ffff061224 */ /* 0x001fe400078e000e */
[----:B------:R-:W-:-:S05]  /*a620*/  @P1 IMAD.MOV.U32 R7, RZ, RZ, R15 ;  /* 0x000000ffff071224 */ /* 0x000fca00078e000f */
[----:B------:R0:W-:Y:S01]  /*a630*/  @P1 STG.E.U16 desc[UR36][R6.64+0x40], R42 ;  /* 0x0000402a06001986 */ /* 0x0001e2000c101524 */
[----:B------:R-:W-:Y:S02]  /*a640*/  ISETP.GT.AND P1, PT, R0, 0x29, P0 ;  /* 0x000000290000780c */ /* 0x000fe40000724270 */
[----:B0-----:R-:W-:Y:S01]  /*a650*/  @P2 MOV R6, R14 ;  /* 0x0000000e00062202 */ /* 0x001fe20000000f00 */
[----:B------:R-:W-:-:S05]  /*a660*/  @P2 IMAD.MOV.U32 R7, RZ, RZ, R15 ;  /* 0x000000ffff072224 */ /* 0x000fca00078e000f */
        /* <DEDUP_REMOVED lines=9> */
[----:B------:R-:W-:Y:S01]  /*a700*/  ISETP.GT.AND P2, PT, R0, 0x30, P3 ;  /* 0x000000300000780c */ /* 0x000fe20001f44270 */
[----:B0-----:R-:W-:Y:S02]  /*a710*/  @P4 IMAD.MOV.U32 R6, RZ, RZ, R14 ;  /* 0x000000ffff064224 */ /* 0x001fe400078e000e */
[----:B------:R-:W-:-:S05]  /*a720*/  @P4 IMAD.MOV.U32 R7, RZ, RZ, R15 ;  /* 0x000000ffff074224 */ /* 0x000fca00078e000f */
[----:B------:R0:W-:Y:S01]  /*a730*/  @P4 STG.E.U16 desc[UR36][R6.64+0x52], R47 ;  /* 0x0000522f06004986 */ /* 0x0001e2000c101524 */
[----:B------:R-:W-:-:S03]  /*a740*/  ISETP.GT.AND P4, PT, R0, 0x31, P0 ;  /* 0x000000310000780c */ /* 0x000fc60000784270 */
[----:B------:R-:W-:Y:S01]  /*a750*/  @P1 STG.E.U16 desc[UR36][R4.64+0x60], R48 ;  /* 0x0000603004001986 */ /* 0x000fe2000c101524 */
[----:B------:R-:W-:Y:S01]  /*a760*/  ISETP.GT.AND P1, PT, R0, 0x31, P3 ;  /* 0x000000310000780c */ /* 0x000fe20001f24270 */
[----:B0-----:R-:W-:Y:S02]  /*a770*/  @P2 IMAD.MOV.U32 R6, RZ, RZ, R14 ;  /* 0x000000ffff062224 */ /* 0x001fe400078e000e */
[----:B------:R-:W-:-:S06]  /*a780*/  @P2 IMAD.MOV.U32 R7, RZ, RZ, R15 ;  /* 0x000000ffff072224 */ /* 0x000fcc00078e000f */
[----:B------:R-:W-:Y:S01]  /*a790*/  @P4 STG.E.U16 desc[UR36][R4.64+0x62], R49 ;  /* 0x0000623104004986 */ /* 0x000fe2000c101524 */
[----:B------:R-:W-:-:S03]  /*a7a0*/  ISETP.GT.AND P4, PT, R0, 0x39, P0 ;  /* 0x000000390000780c */ /* 0x000fc60000784270 */
[----:B------:R0:W-:Y:S01]  /*a7b0*/  @P2 STG.E.U16 desc[UR36][R6.64+0x60], R50 ;  /* 0x0000603206002986 */ /* 0x0001e2000c101524 */
[----:B------:R-:W-:Y:S02]  /*a7c0*/  ISETP.GT.AND P2, PT, R0, 0x38, P0 ;  /* 0x000000380000780c */ /* 0x000fe40000744270 */
[----:B0-----:R-:W-:Y:S01]  /*a7d0*/  @P1 MOV R6, R14 ;  /* 0x0000000e00061202 */ /* 0x001fe20000000f00 */
[----:B------:R-:W-:-:S05]  /*a7e0*/  @P1 IMAD.MOV.U32 R7, RZ, RZ, R15 ;  /* 0x000000ffff071224 */ /* 0x000fca00078e000f */
[----:B------:R0:W-:Y:S01]  /*a7f0*/  @P1 STG.E.U16 desc[UR36][R6.64+0x62], R51 ;  /* 0x0000623306001986 */ /* 0x0001e2000c101524 */
[----:B------:R-:W-:-:S04]  /*a800*/  ISETP.GT.AND P1, PT, R0, 0x38, P3 ;  /* 0x000000380000780c */ /* 0x000fc80001f24270 */
[----:B------:R-:W-:Y:S01]  /*a810*/  @P2 STG.E.U16 desc[UR36][R4.64+0x70], R52 ;  /* 0x0000703404002986 */ /* 0x000fe2000c101524 */
[----:B------:R-:W-:-:S03]  /*a820*/  ISETP.GT.AND P2, PT, R0, 0x39, P3 ;  /* 0x000000390000780c */ /* 0x000fc60001f44270 */
[----:B------:R-:W-:Y:S01]  /*a830*/  @P4 STG.E.U16 desc[UR36][R4.64+0x72], R53 ;  /* 0x0000723504004986 */ /* 0x000fe2000c101524 */
[----:B------:R-:W-:-:S04]  /*a840*/  ISETP.GT.AND P4, PT, R0, 0x40, P0 ;  /* 0x000000400000780c */ /* 0x000fc80000784270 */
        /* <DEDUP_REMOVED lines=75> */
[----:B------:R-:W-:Y:S01]  /*ad00*/  ISETP.GT.AND P1, PT, R0, 0x70, P0 ;  /* 0x000000700000780c */ /* 0x000fe20000724270 */
[----:B0-----:R-:W-:Y:S02]  /*ad10*/  @P2 IMAD.MOV.U32 R6, RZ, RZ, R14 ;  /* 0x000000ffff062224 */ /* 0x001fe400078e000e */
[----:B------:R-:W-:-:S05]  /*ad20*/  @P2 IMAD.MOV.U32 R7, RZ, RZ, R15 ;  /* 0x000000ffff072224 */ /* 0x000fca00078e000f */
[----:B------:R0:W-:Y:S01]  /*ad30*/  @P2 STG.E.U16 desc[UR36][R6.64+0xd2], R79 ;  /* 0x0000d24f06002986 */ /* 0x0001e2000c101524 */
[----:B------:R-:W-:-:S04]  /*ad40*/  ISETP.GT.AND P2, PT, R0, 0x71, P0 ;  /* 0x000000710000780c */ /* 0x000fc80000744270 */
[----:B------:R-:W-:Y:S01]  /*ad50*/  @P1 STG.E.U16 desc[UR36][R4.64+0xe0], R80 ;  /* 0x0000e05004001986 */ /* 0x000fe2000c101524 */
[----:B------:R-:W-:Y:S01]  /*ad60*/  ISETP.GT.AND P1, PT, R0, 0x71, P3 ;  /* 0x000000710000780c */ /* 0x000fe20001f24270 */
[----:B0-----:R-:W-:Y:S02]  /*ad70*/  @P4 IMAD.MOV.U32 R6, RZ, RZ, R14 ;  /* 0x000000ffff064224 */ /* 0x001fe400078e000e */
[----:B------:R-:W-:-:S05]  /*ad80*/  @P4 IMAD.MOV.U32 R7, RZ, RZ, R15 ;  /* 0x000000ffff074224 */ /* 0x000fca00078e000f */
[----:B------:R-:W-:Y:S01]  /*ad90*/  @P2 STG.E.U16 desc[UR36][R4.64+0xe2], R81 ;  /* 0x0000e25104002986 */ /* 0x000fe2000c101524 */
[C---:B------:R-:W-:Y:S02]  /*ada0*/  ISETP.GT.AND P2, PT, R0.reuse, 0x78, P0 ;  /* 0x000000780000780c */ /* 0x040fe40000744270 */
[C---:B------:R-:W-:Y:S01]  /*adb0*/  ISETP.GT.AND P0, PT, R0.reuse, 0x79, P0 ;  /* 0x000000790000780c */ /* 0x040fe20000704270 */
[----:B------:R0:W-:Y:S01]  /*adc0*/  @P4 STG.E.U16 desc[UR36][R6.64+0xe0], R82 ;  /* 0x0000e05206004986 */ /* 0x0001e2000c101524 */
[C---:B------:R-:W-:Y:S02]  /*add0*/  ISETP.GT.AND P4, PT, R0.reuse, 0x78, P3 ;  /* 0x000000780000780c */ /* 0x040fe40001f84270 */
[----:B------:R-:W-:Y:S02]  /*ade0*/  ISETP.GT.AND P3, PT, R0, 0x79, P3 ;  /* 0x000000790000780c */ /* 0x000fe40001f64270 */
[----:B0-----:R-:W-:Y:S01]  /*adf0*/  @P1 MOV R6, R14 ;  /* 0x0000000e00061202 */ /* 0x001fe20000000f00 */
[----:B------:R-:W-:-:S05]  /*ae00*/  @P1 IMAD.MOV.U32 R7, RZ, RZ, R15 ;  /* 0x000000ffff071224 */ /* 0x000fca00078e000f */
[----:B------:R-:W-:Y:S04]  /*ae10*/  @P1 STG.E.U16 desc[UR36][R6.64+0xe2], R83 ;  /* 0x0000e25306001986 */ /* 0x000fe8000c101524 */
[----:B------:R-:W-:Y:S04]  /*ae20*/  @P2 STG.E.U16 desc[UR36][R4.64+0xf0], R84 ;  /* 0x0000f05404002986 */ /* 0x000fe8000c101524 */
[----:B------:R0:W-:Y:S02]  /*ae30*/  @P0 STG.E.U16 desc[UR36][R4.64+0xf2], R85 ;  /* 0x0000f25504000986 */ /* 0x0001e4000c101524 */
[----:B0-----:R-:W-:-:S02]  /*ae40*/  @P4 IMAD.MOV.U32 R4, RZ, RZ, R14 ;  /* 0x000000ffff044224 */ /* 0x001fc400078e000e */
[----:B------:R-:W-:-:S05]  /*ae50*/  @P4 IMAD.MOV.U32 R5, RZ, RZ, R15 ;  /* 0x000000ffff054224 */ /* 0x000fca00078e000f */
[----:B------:R0:W-:Y:S04]  /*ae60*/  @P4 STG.E.U16 desc[UR36][R4.64+0xf0], R86 ;  /* 0x0000f05604004986 */ /* 0x0001e8000c101524 */
[----:B------:R0:W-:Y:S02]  /*ae70*/  @P3 STG.E.U16 desc[UR36][R14.64+0xf2], R87 ;  /* 0x0000f2570e003986 */ /* 0x0001e4000c101524 */
.L_x_286:
[----:B------:R-:W-:Y:S05]  /*ae80*/  BSYNC B0 ;  /* 0x0000000000007941 */ /* 0x000fea0003800000 */
.L_x_34:
[----:B------:R-:W-:Y:S01]  /*ae90*/  ULDC UR4, c[0x0][0xc] ;  /* 0x0000030000047ab9 */ /* 0x000fe20000000800 */
[----:B------:R-:W-:Y:S01]  /*aea0*/  ULDC UR5, c[0x0][0x10] ;  /* 0x0000040000057ab9 */ /* 0x000fe20000000800 */
[----:B0-----:R-:W0:Y:S01]  /*aeb0*/  LDC R5, c[0x0][0x14] ;  /* 0x00000500ff057b82 */ /* 0x001e220000000800 */
[----:B------:R-:W-:Y:S01]  /*aec0*/  UIMAD.WIDE.U32 UR4, UR4, UR5, URZ ;  /* 0x00000005040472a5 */ /* 0x000fe2000f8e003f */
[----:B------:R-:W-:Y:S01]  /*aed0*/  PRMT R0, RZ, 0x7610, R0 ;  /* 0x00007610ff007816 */ /* 0x000fe20000000000 */
[----:B------:R-:W-:Y:S02]  /*aee0*/  IMAD.MOV.U32 R153, RZ, RZ, -0x1 ;  /* 0xffffffffff997424 */ /* 0x000fe400078e00ff */
[----:B------:R-:W-:Y:S02]  /*aef0*/  IMAD.MOV.U32 R23, RZ, RZ, -0x1 ;  /* 0xffffffffff177424 */ /* 0x000fe400078e00ff */
[----:B0-----:R-:W-:-:S04]  /*af00*/  IMAD.WIDE.U32 R16, R5, UR4, R16 ;  /* 0x0000000405107c25 */ /* 0x001fc8000f8e0010 */
[----:B------:R-:W-:Y:S01]  /*af10*/  IMAD R5, R5, UR5, RZ ;  /* 0x0000000505057c24 */ /* 0x000fe2000f8e02ff */
[----:B------:R-:W-:Y:S02]  /*af20*/  ULDC.64 UR4, c[0x0][0x650] ;  /* 0x0001940000047ab9 */ /* 0x000fe40000000a00 */
[----:B------:R-:W-:Y:S01]  /*af30*/  ISETP.GE.U32.AND P0, PT, R16, UR4, PT ;  /* 0x0000000410007c0c */ /* 0x000fe2000bf06070 */
[----:B------:R-:W-:-:S05]  /*af40*/  IMAD.IADD R17, R17, 0x1, R5 ;  /* 0x0000000111117824 */ /* 0x000fca00078e0205 */
[----:B------:R-:W-:-:S13]  /*af50*/  ISETP.GE.U32.AND.EX P0, PT, R17, UR5, PT, P0 ;  /* 0x0000000511007c0c */ /* 0x000fda000bf06100 */
[----:B------:R-:W-:Y:S05]  /*af60*/  @P0 BRA `(.L_x_287) ;  /* 0x0000000400640947 */ /* 0x000fea0003800000 */
[----:B------:R-:W0:Y:S01]  /*af70*/  S2R R12, SR_CTAID.X ;  /* 0x00000000000c7919 */ /* 0x000e220000002500 */
[----:B------:R-:W3:Y:S01]  /*af80*/  LDC.64 R10, c[0x0][0x628] ;  /* 0x00018a00ff0a7b82 */ /* 0x000ee20000000a00 */
[----:B------:R-:W-:Y:S01]  /*af90*/  ULDC UR4, c[0x0][0x150] ;  /* 0x0000540000047ab9 */ /* 0x000fe20000000800 */
[----:B-12---:R-:W-:Y:S01]  /*afa0*/  IMAD.MOV.U32 R8, RZ, RZ, R16 ;  /* 0x000000ffff087224 */ /* 0x006fe200078e0010 */
[----:B------:R-:W1:Y:S01]  /*afb0*/  S2R R24, SR_CTAID.Y ;  /* 0x0000000000187919 */ /* 0x000e620000002600 */
[----:B------:R-:W-:-:S04]  /*afc0*/  MOV R9, R17 ;  /* 0x0000001100097202 */ /* 0x000fc80000000f00 */
[----:B------:R-:W2:Y:S08]  /*afd0*/  LDC R21, c[0x0][0x144] ;  /* 0x00005100ff157b82 */ /* 0x000eb00000000800 */
[----:B------:R-:W1:Y:S08]  /*afe0*/  LDC R0, c[0x0][0x630] ;  /* 0x00018c00ff007b82 */ /* 0x000e700000000800 */
[----:B------:R-:W1:Y:S01]  /*aff0*/  LDC.64 R14, c[0x0][0x620] ;  /* 0x00018800ff0e7b82 */ /* 0x000e620000000a00 */
[----:B---3--:R-:W-:-:S04]  /*b000*/  ISETP.NE.U32.AND P0, PT, R10, RZ, PT ;  /* 0x000000ff0a00720c */ /* 0x008fc80003f05070 */
[----:B------:R-:W-:Y:S02]  /*b010*/  ISETP.NE.AND.EX P0, PT, R11, RZ, PT, P0 ;  /* 0x000000ff0b00720c */ /* 0x000fe40003f05300 */
[----:B0-----:R-:W-:-:S05]  /*b020*/  I2FP.F32.U32 R3, R12 ;  /* 0x0000000c00037245 */ /* 0x001fca0000201000 */
[----:B------:R-:W-:-:S04]  /*b030*/  FMUL R3, R3, UR4 ;  /* 0x0000000403037c20 */ /* 0x000fc80008400000 */
[----:B------:R0:W3:Y:S02]  /*b040*/  F2I.U32.TRUNC.NTZ R20, R3 ;  /* 0x0000000300147305 */ /* 0x0000e4000020f000 */
[----:B--2---:R-:W-:Y:S05]  /*b050*/  @!P0 BRA `(.L_x_288) ;  /* 0x0000000000288947 */ /* 0x004fea0003800000 */
[----:B0-----:R-:W0:Y:S02]  /*b060*/  LDC R3, c[0x0][0x634] ;  /* 0x00018d00ff037b82 */ /* 0x001e240000000800 */
        /* <DEDUP_REMOVED lines=9> */
.L_x_288:
[----:B------:R-:W2:Y:S01]  /*b100*/  LDC.64 R30, c[0x0][0x640] ;  /* 0x00019000ff1e7b82 */ /* 0x000ea20000000a00 */
[-CC-:B-1----:R-:W-:Y:S01]  /*b110*/  SHF.R.U64 R23, R8, R0.reuse, R9.reuse ;  /* 0x0000000008177219 */ /* 0x182fe20000001209 */
[----:B---3--:R-:W-:Y:S01]  /*b120*/  IMAD.MOV R20, RZ, RZ, -R20 ;  /* 0x000000ffff147224 */ /* 0x008fe200078e0a14 */
[----:B------:R-:W-:Y:S01]  /*b130*/  SHF.R.U32.HI R0, RZ, R0, R9 ;  /* 0x00000000ff007219 */ /* 0x000fe20000011609 */
[----:B------:R-:W-:Y:S01]  /*b140*/  ULDC UR4, c[0x0][0x154] ;  /* 0x0000550000047ab9 */ /* 0x000fe20000000800 */
[----:B0-----:R-:W-:Y:S01]  /*b150*/  IADD3 R3, P0, RZ, -R23, RZ ;  /* 0x80000017ff037210 */ /* 0x001fe20007f1e0ff */
[----:B------:R-:W-:Y:S01]  /*b160*/  IMAD R26, R21, R20, R12 ;  /* 0x00000014151a7224 */ /* 0x000fe200078e020c */
[----:B------:R-:W-:Y:S01]  /*b170*/  MOV R7, 0x1 ;  /* 0x0000000100077802 */ /* 0x000fe20000000f00 */
[----:B------:R-:W0:Y:S02]  /*b180*/  LDC R6, c[0x0][0x618] ;  /* 0x00018600ff067b82 */ /* 0x000e240000000800 */
[----:B------:R-:W-:-:S04]  /*b190*/  IMAD.X R5, RZ, RZ, ~R0, P0 ;  /* 0x000000ffff057224 */ /* 0x000fc800000e0e00 */
[-C--:B------:R-:W-:Y:S02]  /*b1a0*/  IMAD R0, R5, R14.reuse, RZ ;  /* 0x0000000e05007224 */ /* 0x080fe400078e02ff */
[----:B------:R-:W1:Y:S01]  /*b1b0*/  LDC R8, c[0x0][0x608] ;  /* 0x00018200ff087b82 */ /* 0x000e620000000800 */
[----:B------:R-:W-:-:S04]  /*b1c0*/  IMAD.WIDE.U32 R4, R3, R14, R16 ;  /* 0x0000000e03047225 */ /* 0x000fc800078e0010 */
[----:B------:R-:W-:Y:S01]  /*b1d0*/  IMAD R3, R3, R15, R0 ;  /* 0x0000000f03037224 */ /* 0x000fe200078e0200 */
[----:B------:R-:W-:Y:S02]  /*b1e0*/  I2FP.F32.U32 R0, R24 ;  /* 0x0000001800007245 */ /* 0x000fe40000201000 */
[----:B------:R-:W3:Y:S01]  /*b1f0*/  LDC R28, c[0x0][0x658] ;  /* 0x00019600ff1c7b82 */ /* 0x000ee20000000800 */
[----:B------:R-:W-:Y:S01]  /*b200*/  IMAD.IADD R3, R5, 0x1, R3 ;  /* 0x0000000105037824 */ /* 0x000fe200078e0203 */
[----:B--2---:R-:W-:Y:S01]  /*b210*/  ISETP.NE.U32.AND P0, PT, R30, RZ, PT ;  /* 0x000000ff1e00720c */ /* 0x004fe20003f05070 */
[----:B------:R-:W-:Y:S01]  /*b220*/  FMUL R0, R0, UR4 ;  /* 0x0000000400007c20 */ /* 0x000fe20008400000 */
[----:B------:R-:W-:Y:S02]  /*b230*/  IMAD.MOV.U32 R5, RZ, RZ, -0x1 ;  /* 0xffffffffff057424 */ /* 0x000fe400078e00ff */
[----:B------:R-:W-:Y:S01]  /*b240*/  ISETP.NE.AND.EX P0, PT, R31, RZ, PT, P0 ;  /* 0x000000ff1f00720c */ /* 0x000fe20003f05300 */
[----:B------:R2:W2:Y:S01]  /*b250*/  F2I.U32.TRUNC.NTZ R14, R0 ;  /* 0x00000000000e7305 */ /* 0x0004a2000020f000 */
[----:B------:R-:W2:Y:S01]  /*b260*/  LDC R15, c[0x0][0x148] ;  /* 0x00005200ff0f7b82 */ /* 0x000ea20000000800 */
[----:B0-----:R-:W-:-:S02]  /*b270*/  SHF.R.U64 R12, R4, R6, R3 ;  /* 0x00000006040c7219 */ /* 0x001fc40000001203 */
[----:B------:R-:W-:-:S05]  /*b280*/  SHF.R.U32.HI R3, RZ, R6, R3 ;  /* 0x00000006ff037219 */ /* 0x000fca0000011603 */
[----:B------:R-:W0:Y:S01]  /*b290*/  LDC R20, c[0x0][0x600] ;  /* 0x00018000ff147b82 */ /* 0x000e220000000800 */
[-CC-:B-1----:R-:W-:Y:S02]  /*b2a0*/  SHF.R.U64 R10, R12, R8.reuse, R3.reuse ;  /* 0x000000080c0a7219 */ /* 0x182fe40000001203 */
[----:B------:R-:W-:-:S05]  /*b2b0*/  SHF.R.U32.HI R3, RZ, R8, R3 ;  /* 0x00000008ff037219 */ /* 0x000fca0000011603 */
[----:B------:R-:W1:Y:S01]  /*b2c0*/  LDC R25, c[0x0][0x648] ;  /* 0x00019200ff197b82 */ /* 0x000e620000000800 */
[-C--:B---3--:R-:W-:Y:S02]  /*b2d0*/  SHF.L.U32 R4, R5, R28.reuse, RZ ;  /* 0x0000001c05047219 */ /* 0x088fe400000006ff */
[-CC-:B------:R-:W-:Y:S02]  /*b2e0*/  SHF.R.U64 R13, R10, R28.reuse, R3.reuse ;  /* 0x0000001c0a0d7219 */ /* 0x180fe40000001203 */
[----:B------:R-:W-:Y:S02]  /*b2f0*/  SHF.R.U32.HI R5, RZ, R28, R3 ;  /* 0x0000001cff057219 */ /* 0x000fe40000011603 */
[----:B------:R-:W-:Y:S01]  /*b300*/  LOP3.LUT R21, RZ, R4, RZ, 0x33, !PT ;  /* 0x00000004ff157212 */ /* 0x000fe200078e33ff */
[----:B------:R-:W3:Y:S01]  /*b310*/  LDC R27, c[0x0][0x638] ;  /* 0x00018e00ff1b7b82 */ /* 0x000ee20000000800 */
[----:B------:R-:W-:Y:S01]  /*b320*/  SHF.L.U32 R28, R7, R28, RZ ;  /* 0x0000001c071c7219 */ /* 0x000fe200000006ff */
[----:B------:R-:W-:-:S06]  /*b330*/  IMAD.MOV.U32 R4, RZ, RZ, R13 ;  /* 0x000000ffff047224 */ /* 0x000fcc00078e000d */
[----:B------:R-:W0:Y:S01]  /*b340*/  LDC R29, c[0x0][0x610] ;  /* 0x00018400ff1d7b82 */ /* 0x000e220000000800 */
[----:B------:R-:W-:Y:S05]  /*b350*/  @!P0 BRA `(.L_x_289) ;  /* 0x0000000000288947 */ /* 0x000fea0003800000 */
[----:B--2---:R-:W2:Y:S02]  /*b360*/  LDC R0, c[0x0][0x64c] ;  /* 0x00019300ff007b82 */ /* 0x004ea40000000800 */
[----:B--2---:R-:W-:-:S05]  /*b370*/  IADD3 R3, P0, R13, R0, RZ ;  /* 0x000000000d037210 */ /* 0x004fca0007f1e0ff */
        /* <DEDUP_REMOVED lines=8> */
.L_x_289:
[----:B------:R-:W-:Y:S01]  /*b400*/  ISETP.NE.AND P0, PT, R2, 0x1, PT ;  /* 0x000000010200780c */ /* 0x000fe20003f05270 */
[----:B--2---:R-:W-:Y:S01]  /*b410*/  IMAD.MOV R14, RZ, RZ, -R14 ;  /* 0x000000ffff0e7224 */ /* 0x004fe200078e0a0e */
[----:B-1----:R-:W-:Y:S01]  /*b420*/  SHF.R.U64 R0, R4, R25, R5 ;  /* 0x0000001904007219 */ /* 0x002fe20000001205 */
[----:B0-----:R-:W-:Y:S01]  /*b430*/  VIADD R5, R20, 0xffffffff ;  /* 0xffffffff14057836 */ /* 0x001fe20000000000 */
[----:B------:R-:W-:Y:S02]  /*b440*/  LOP3.LUT R3, R10, R21, RZ, 0xc0, !PT ;  /* 0x000000150a037212 */ /* 0x000fe400078ec0ff */
[----:B------:R-:W-:Y:S01]  /*b450*/  MOV R6, 0x1 ;  /* 0x0000000100067802 */ /* 0x000fe20000000f00 */
[----:B------:R-:W-:Y:S01]  /*b460*/  IMAD.MOV R4, RZ, RZ, -R0 ;  /* 0x000000ffff047224 */ /* 0x000fe200078e0a00 */
[----:B------:R-:W-:Y:S01]  /*b470*/  LOP3.LUT R5, R12, R5, RZ, 0xc0, !PT ;  /* 0x000000050c057212 */ /* 0x000fe200078ec0ff */
[----:B------:R-:W-:Y:S02]  /*b480*/  IMAD R3, R28, R0, R3 ;  /* 0x000000001c037224 */ /* 0x000fe400078e0203 */
[----:B---3--:R-:W-:-:S02]  /*b490*/  IMAD R0, R4, R27, R13 ;  /* 0x0000001b04007224 */ /* 0x008fc400078e020d */
[----:B------:R-:W-:Y:S02]  /*b4a0*/  @P0 IMAD R26, R15, R14, R24 ;  /* 0x0000000e0f1a0224 */ /* 0x000fe400078e0218 */
[----:B------:R-:W-:Y:S01]  /*b4b0*/  IMAD R4, R0, R20, R5 ;  /* 0x0000001400047224 */ /* 0x000fe200078e0205 */
[----:B------:R-:W-:Y:S01]  /*b4c0*/  PRMT R0, R6, 0x7610, R0 ;  /* 0x0000761006007816 */ /* 0x000fe20000000000 */
[----:B------:R-:W-:-:S05]  /*b4d0*/  IMAD R3, R3, R29, R26 ;  /* 0x0000001d03037224 */ /* 0x000fca00078e021a */
[----:B------:R-:W-:Y:S02]  /*b4e0*/  SEL R153, R4, R3, !P0 ;  /* 0x0000000304997207 */ /* 0x000fe40004000000 */
[----:B------:R-:W-:-:S07]  /*b4f0*/  SEL R3, R3, R4, !P0 ;  /* 0x0000000403037207 */ /* 0x000fce0004000000 */
.L_x_287:
[----:B------:R-:W-:Y:S01]  /*b500*/  LOP3.LUT P0, RZ, R0, 0xff, RZ, 0xc0, !PT ;  /* 0x000000ff00ff7812 */ /* 0x000fe2000780c0ff */
[----:B------:R-:W-:-:S12]  /*b510*/  IMAD.MOV.U32 R152, RZ, RZ, R3 ;  /* 0x000000ffff987224 */ /* 0x000fd800078e0003 */
[----:B------:R-:W-:Y:S05]  /*b520*/  @P0 BRA `(.L_x_290) ;  /* 0xffffff5c00200947 */ /* 0x000fea000383ffff */
[----:B------:R-:W-:Y:S05]  /*b530*/  EXIT ;  /* 0x000000000000794d */ /* 0x000fea0003800000 */
.L_x_7:
[----:B0-----:R-:W-:Y:S01]  /*b540*/  ULDC.64 UR4, c[0x0][0x650] ;  /* 0x0001940000047ab9 */ /* 0x001fe20000000a00 */
[----:B------:R-:W-:Y:S01]  /*b550*/  PRMT R8, RZ, 0x7610, R8 ;  /* 0x00007610ff087816 */ /* 0x000fe20000000008 */
[----:B------:R-:W-:Y:S01]  /*b560*/  IMAD.MOV.U32 R20, RZ, RZ, -0x1 ;  /* 0xffffffffff147424 */ /* 0x000fe200078e00ff */
[----:B------:R-:W-:Y:S01]  /*b570*/  ISETP.GE.U32.AND P0, PT, R16, UR4, PT ;  /* 0x0000000410007c0c */ /* 0x000fe2000bf06070 */
[----:B------:R-:W-:Y:S02]  /*b580*/  IMAD.MOV.U32 R13, RZ, RZ, -0x1 ;  /* 0xffffffffff0d7424 */ /* 0x000fe400078e00ff */
[----:B------:R-:W-:Y:S01]  /*b590*/  IMAD.MOV.U32 R6, RZ, RZ, -0x1 ;  /* 0xffffffffff067424 */ /* 0x000fe200078e00ff */
        /* <DEDUP_REMOVED lines=15> */
[----:B------:R-:W-:Y:S01]  /*b690*/  IMAD.WIDE.U32 R8, R13, R14, RZ ;  /* 0x0000000e0d087225 */ /* 0x000fe200078e00ff */
[----:B------:R-:W-:-:S03]  /*b6a0*/  IADD3.X R13, RZ, RZ, RZ, P0, !PT ;  /* 0x000000ffff0d7210 */ /* 0x000fc600007fe4ff */
[----:B------:R-:W-:Y:S01]  /*b6b0*/  IMAD.MOV.U32 R12, RZ, RZ, R11 ;  /* 0x000000ffff0c7224 */ /* 0x000fe200078e000b */
[----:B------:R-:W-:-:S05]  /*b6c0*/  IADD3 RZ, P0, R9, R10, RZ ;  /* 0x0000000a09ff7210 */ /* 0x000fca0007f1e0ff */
[----:B------:R-:W-:-:S08]  /*b6d0*/  IMAD.WIDE.U32.X R12, R23, R15, R12, P0 ;  /* 0x0000000f170c7225 */ /* 0x000fd000000e040c */
.L_x_292:
[----:B------:R-:W0:Y:S01]  /*b6e0*/  LDC.64 R28, c[0x0][0x640] ;  /* 0x00019000ff1c7b82 */ /* 0x000e220000000a00 */
[-CC-:B------:R-:W-:Y:S01]  /*b6f0*/  SHF.R.U64 R22, R12, R6.reuse, R13.reuse ;  /* 0x000000060c167219 */ /* 0x180fe2000000120d */
[----:B------:R-:W-:Y:S01]  /*b700*/  IMAD.MOV.U32 R30, RZ, RZ, 0x1 ;  /* 0x00000001ff1e7424 */ /* 0x000fe200078e00ff */
[----:B------:R-:W-:Y:S02]  /*b710*/  SHF.R.U32.HI R6, RZ, R6, R13 ;  /* 0x00000006ff067219 */ /* 0x000fe4000001160d */
        /* <DEDUP_REMOVED lines=8> */
[----:B------:R-:W-:Y:S01]  /*b7a0*/  IMAD.IADD R9, R9, 0x1, R11 ;  /* 0x0000000109097824 */ /* 0x000fe200078e020b */
[----:B0-----:R-:W-:-:S04]  /*b7b0*/  ISETP.NE.U32.AND P0, PT, R28, RZ, PT ;  /* 0x000000ff1c00720c */ /* 0x001fc80003f05070 */
[----:B------:R-:W-:Y:S02]  /*b7c0*/  ISETP.NE.AND.EX P0, PT, R29, RZ, PT, P0 ;  /* 0x000000ff1d00720c */ /* 0x000fe40003f05300 */
[----:B------:R-:W0:Y:S01]  /*b7d0*/  LDC R20, c[0x0][0x600] ;  /* 0x00018000ff147b82 */ /* 0x000e220000000800 */
[-CC-:B-1----:R-:W-:Y:S01]  /*b7e0*/  SHF.R.U64 R14, R8, R10.reuse, R9.reuse ;  /* 0x0000000a080e7219 */ /* 0x182fe20000001209 */
[----:B------:R-:W-:Y:S01]  /*b7f0*/  IMAD.MOV.U32 R8, RZ, RZ, -0x1 ;  /* 0xffffffffff087424 */ /* 0x000fe200078e00ff */
[----:B------:R-:W-:-:S05]  /*b800*/  SHF.R.U32.HI R9, RZ, R10, R9 ;  /* 0x0000000aff097219 */ /* 0x000fca0000011609 */
[----:B------:R-:W1:Y:S01]  /*b810*/  LDC R24, c[0x0][0x648] ;  /* 0x00019200ff187b82 */ /* 0x000e620000000800 */
[-CC-:B--2---:R-:W-:Y:S02]  /*b820*/  SHF.R.U64 R23, R14, R12.reuse, R9.reuse ;  /* 0x0000000c0e177219 */ /* 0x184fe40000001209 */
[----:B------:R-:W-:-:S05]  /*b830*/  SHF.R.U32.HI R6, RZ, R12, R9 ;  /* 0x0000000cff067219 */ /* 0x000fca0000011609 */
[----:B------:R-:W2:Y:S01]  /*b840*/  LDC R26, c[0x0][0x638] ;  /* 0x00018e00ff1a7b82 */ /* 0x000ea20000000800 */
[-C--:B---3--:R-:W-:Y:S02]  /*b850*/  SHF.L.U32 R8, R8, R27.reuse, RZ ;  /* 0x0000001b08087219 */ /* 0x088fe400000006ff */
[-CC-:B------:R-:W-:Y:S02]  /*b860*/  SHF.R.U64 R25, R23, R27.reuse, R6.reuse ;  /* 0x0000001b17197219 */ /* 0x180fe40000001206 */
[----:B------:R-:W-:Y:S02]  /*b870*/  LOP3.LUT R32, RZ, R8, RZ, 0x33, !PT ;  /* 0x00000008ff207212 */ /* 0x000fe400078e33ff */
[----:B------:R-:W-:Y:S01]  /*b880*/  SHF.R.U32.HI R9, RZ, R27, R6 ;  /* 0x0000001bff097219 */ /* 0x000fe20000011606 */
[----:B------:R-:W3:Y:S01]  /*b890*/  LDC R31, c[0x0][0x610] ;  /* 0x00018400ff1f7b82 */ /* 0x000ee20000000800 */
[----:B------:R-:W-:Y:S01]  /*b8a0*/  IMAD.MOV.U32 R8, RZ, RZ, R25 ;  /* 0x000000ffff087224 */ /* 0x000fe200078e0019 */
[----:B------:R-:W-:Y:S06]  /*b8b0*/  @!P0 BRA `(.L_x_293) ;  /* 0x0000000000288947 */ /* 0x000fec0003800000 */
[----:B------:R-:W4:Y:S02]  /*b8c0*/  LDC R6, c[0x0][0x64c] ;  /* 0x00019300ff067b82 */ /* 0x000f240000000800 */
[----:B----4-:R-:W-:-:S05]  /*b8d0*/  IADD3 R13, P0, R25, R6, RZ ;  /* 0x00000006190d7210 */ /* 0x010fca0007f1e0ff */
        /* <DEDUP_REMOVED lines=8> */
.L_x_293:
[----:B------:R-:W-:Y:S02]  /*b960*/  ISETP.NE.AND P0, PT, R2, 0x1, PT ;  /* 0x000000010200780c */ /* 0x000fe40003f05270 */
[----:B-1----:R-:W-:Y:S01]  /*b970*/  SHF.R.U64 R6, R8, R24, R9 ;  /* 0x0000001808067219 */ /* 0x002fe20000001209 */
[----:B0-----:R-:W-:Y:S01]  /*b980*/  VIADD R9, R20, 0xffffffff ;  /* 0xffffffff14097836 */ /* 0x001fe20000000000 */
[----:B------:R-:W-:Y:S02]  /*b990*/  SHF.L.U32 R30, R30, R27, RZ ;  /* 0x0000001b1e1e7219 */ /* 0x000fe400000006ff */
[----:B------:R-:W-:Y:S01]  /*b9a0*/  LOP3.LUT R5, R23, R32, RZ, 0xc0, !PT ;  /* 0x0000002017057212 */ /* 0x000fe200078ec0ff */
[----:B------:R-:W-:-:S04]  /*b9b0*/  IMAD.MOV R8, RZ, RZ, -R6 ;  /* 0x000000ffff087224 */ /* 0x000fc800078e0a06 */
[----:B------:R-:W-:Y:S01]  /*b9c0*/  IMAD R6, R30, R6, R5 ;  /* 0x000000061e067224 */ /* 0x000fe200078e0205 */
[----:B------:R-:W-:Y:S01]  /*b9d0*/  LOP3.LUT R5, R14, R9, RZ, 0xc0, !PT ;  /* 0x000000090e057212 */ /* 0x000fe200078ec0ff */
[----:B------:R-:W-:Y:S02]  /*b9e0*/  @P0 IMAD R3, R7, R21, R4 ;  /* 0x0000001507030224 */ /* 0x000fe400078e0204 */
[----:B--2---:R-:W-:Y:S02]  /*b9f0*/  IMAD R4, R8, R26, R25 ;  /* 0x0000001a08047224 */ /* 0x004fe400078e0219 */
[----:B---3--:R-:W-:Y:S02]  /*ba00*/  IMAD R3, R6, R31, R3 ;  /* 0x0000001f06037224 */ /* 0x008fe400078e0203 */
[----:B------:R-:W-:Y:S02]  /*ba10*/  IMAD R4, R4, R20, R5 ;  /* 0x0000001404047224 */ /* 0x000fe400078e0205 */
[----:B------:R-:W-:-:S02]  /*ba20*/  IMAD.MOV.U32 R8, RZ, RZ, 0x1 ;  /* 0x00000001ff087424 */ /* 0x000fc400078e00ff */
[----:B------:R-:W-:Y:S01]  /*ba30*/  IMAD.MOV.U32 R6, RZ, RZ, R22 ;  /* 0x000000ffff067224 */ /* 0x000fe200078e0016 */
[----:B------:R-:W-:Y:S02]  /*ba40*/  SEL R13, R4, R3, !P0 ;  /* 0x00000003040d7207 */ /* 0x000fe40004000000 */
[----:B------:R-:W-:-:S07]  /*ba50*/  SEL R20, R3, R4, !P0 ;  /* 0x0000000403147207 */ /* 0x000fce0004000000 */
.L_x_291:
[----:B------:R-:W-:-:S08]  /*ba60*/  NOP ;  /* 0x0000000000007918 */ /* 0x000fd00000000000 */
[----:B------:R-:W0:-:S00]  /*ba70*/  USETMAXREG.DEALLOC.CTAPOOL 0x28 ;  /* 0x00000028000079c8 */ /* 0x000e0000080e0500 */
[----:B0-----:R-:W-:-:S13]  /*ba80*/  ISETP.NE.AND P0, PT, R0, RZ, PT ;  /* 0x000000ff0000720c */ /* 0x001fda0003f05270 */
[----:B------:R-:W-:Y:S05]  /*ba90*/  @P0 EXIT ;  /* 0x000000000000094d */ /* 0x000fea0003800000 */
[----:B------:R-:W-:Y:S01]  /*baa0*/  LOP3.LUT P0, RZ, R8, 0xff, RZ, 0xc0, !PT ;  /* 0x000000ff08ff7812 */ /* 0x000fe2000780c0ff */
[----:B------:R-:W-:Y:S02]  /*bab0*/  IMAD.MOV.U32 R0, RZ, RZ, 0x1 ;  /* 0x00000001ff007424 */ /* 0x000fe400078e00ff */
[----:B------:R-:W-:-:S10]  /*bac0*/  IMAD.MOV.U32 R3, RZ, RZ, RZ ;  /* 0x000000ffff037224 */ /* 0x000fd400078e00ff */
[----:B------:R-:W-:Y:S05]  /*bad0*/  @!P0 BRA `(.L_x_294) ;  /* 0x0000000c00708947 */ /* 0x000fea0003800000 */
[----:B------:R-:W0:Y:S01]  /*bae0*/  LDC R0, c[0x0][0x28c] ;  /* 0x0000a300ff007b82 */ /* 0x000e220000000800 */
[----:B------:R-:W-:Y:S01]  /*baf0*/  ULDC UR5, c[0x0][0x658] ;  /* 0x0001960000057ab9 */ /* 0x000fe20000000800 */
[----:B------:R-:W-:Y:S01]  /*bb00*/  UMOV UR7, 0xffffffff ;  /* 0xffffffff00077882 */ /* 0x000fe20000000000 */
[----:B------:R-:W-:Y:S01]  /*bb10*/  ULDC UR6, c[0x0][0xc] ;  /* 0x0000030000067ab9 */ /* 0x000fe20000000800 */
[----:B------:R-:W-:Y:S01]  /*bb20*/  USHF.L.U32 UR9, UR7, UR5, URZ ;  /* 0x0000000507097299 */ /* 0x000fe2000800063f */
[----:B------:R-:W-:Y:S01]  /*bb30*/  BSSY B0, `(.L_x_294) ;  /* 0x00000d6000007945 */ /* 0x000fe20003800000 */
[----:B------:R-:W-:Y:S01]  /*bb40*/  UMOV UR8, 0x1 ;  /* 0x0000000100087882 */ /* 0x000fe20000000000 */
[----:B------:R-:W-:Y:S01]  /*bb50*/  ULDC UR7, c[0x0][0x10] ;  /* 0x0000040000077ab9 */ /* 0x000fe20000000800 */
[----:B------:R-:W1:Y:S01]  /*bb60*/  S2UR UR10, SR_CgaCtaId ;  /* 0x00000000000a79c3 */ /* 0x000e620000008800 */
[----:B------:R-:W-:Y:S01]  /*bb70*/  UIMAD.WIDE.U32 UR6, UR6, UR7, URZ ;  /* 0x00000007060672a5 */ /* 0x000fe2000f8e003f */
[----:B------:R-:W-:Y:S01]  /*bb80*/  IMAD.MOV.U32 R9, RZ, RZ, 0x1 ;  /* 0x00000001ff097424 */ /* 0x000fe200078e00ff */
[----:B------:R-:W-:Y:S01]  /*bb90*/  USHF.L.U32 UR5, UR8, UR5, URZ ;  /* 0x0000000508057299 */ /* 0x000fe2000800063f */
[----:B------:R-:W-:Y:S01]  /*bba0*/  LOP3.LUT R8, R19, 0x2, RZ, 0xfc, !PT ;  /* 0x0000000213087812 */ /* 0x000fe200078efcff */
[----:B------:R-:W-:Y:S01]  /*bbb0*/  ULDC UR4, c[0x0][0x600] ;  /* 0x0001800000047ab9 */ /* 0x000fe20000000800 */
[----:B------:R-:W-:Y:S01]  /*bbc0*/  ULDC UR8, c[0x0][0x14] ;  /* 0x0000050000087ab9 */ /* 0x000fe20000000800 */
[----:B------:R-:W-:-:S02]  /*bbd0*/  UIADD3 UR4, UR4, -0x1, URZ ;  /* 0xffffffff04047890 */ /* 0x000fc4000fffe03f */
[----:B------:R-:W-:Y:S02]  /*bbe0*/  UIMAD.WIDE.U32 UR30, UR6, UR8, URZ ;  /* 0x00000008061e72a5 */ /* 0x000fe4000f8e003f */
[----:B------:R-:W-:Y:S02]  /*bbf0*/  UIMAD UR7, UR7, UR8, URZ ;  /* 0x00000008070772a4 */ /* 0x000fe4000f8e023f */
[----:B------:R-:W-:Y:S02]  /*bc00*/  ULOP3.LUT UR6, URZ, UR9, URZ, 0x33, !UPT ;  /* 0x000000093f067292 */ /* 0x000fe4000f8e333f */
[----:B------:R-:W-:Y:S01]  /*bc10*/  UIADD3 UR7, UR31, UR7, URZ ;  /* 0x000000071f077290 */ /* 0x000fe2000fffe03f */
[----:B0-----:R-:W-:Y:S01]  /*bc20*/  IADD3 R0, R0, 0x7f, RZ ;  /* 0x0000007f00007810 */ /* 0x001fe20007ffe0ff */
[----:B------:R-:W-:-:S03]  /*bc30*/  ULDC.64 UR38, c[0x0][0x198] ;  /* 0x0000660000267ab9 */ /* 0x000fc60000000a00 */
[----:B------:R-:W-:-:S04]  /*bc40*/  SHF.R.S32.HI R3, RZ, 0x1f, R0 ;  /* 0x0000001fff037819 */ /* 0x000fc80000011400 */
[----:B------:R-:W-:Y:S01]  /*bc50*/  LEA.HI R3, R3, R0, RZ, 0x7 ;  /* 0x0000000003037211 */ /* 0x000fe200078f38ff */
[----:B------:R-:W-:Y:S02]  /*bc60*/  IMAD.MOV.U32 R0, RZ, RZ, 0x1 ;  /* 0x00000001ff007424 */ /* 0x000fe400078e00ff */
[----:B-1----:R-:W-:Y:S01]  /*bc70*/  IMAD.U32 R11, RZ, RZ, UR10 ;  /* 0x0000000aff0b7e24 */ /* 0x002fe2000f8e00ff */
[----:B------:R-:W-:Y:S01]  /*bc80*/  SHF.R.S32.HI R10, RZ, 0x7, R3 ;  /* 0x00000007ff0a7819 */ /* 0x000fe20000011403 */
[----:B------:R-:W-:-:S04]  /*bc90*/  IMAD.MOV.U32 R3, RZ, RZ, RZ ;  /* 0x000000ffff037224 */ /* 0x000fc800078e00ff */
[----:B------:R-:W-:-:S07]  /*bca0*/  VIADD R12, R10, 0x1 ;  /* 0x000000010a0c7836 */ /* 0x000fce0000000000 */
.L_x_305:
[----:B------:R-:W-:-:S03]  /*bcb0*/  UMOV UR8, 0xffffffff ;  /* 0xffffffff00087882 */ /* 0x000fc60000000000 */
[----:B------:R-:W-:Y:S05]  /*bcc0*/  BRA.DIV UR8, `(.L_x_295) ;  /* 0x0000001208007947 */ /* 0x000fea000b800000 */
[----:B------:R-:W-:-:S13]  /*bcd0*/  ELECT P6, URZ, PT ;  /* 0x00000000003f782f */ /* 0x000fda00038c0000 */
.L_x_317:
[----:B------:R-:W0:Y:S01]  /*bce0*/  LDC R4, c[0x0][0x28c] ;  /* 0x0000a300ff047b82 */ /* 0x000e220000000800 */
[----:B------:R-:W-:Y:S01]  /*bcf0*/  BSSY B1, `(.L_x_296) ;  /* 0x0000047000017945 */ /* 0x000fe20003800000 */
[----:B0-----:R-:W-:-:S13]  /*bd00*/  ISETP.LT.OR P6, PT, R4, 0x1, !P6 ;  /* 0x000000010400780c */ /* 0x001fda00077c1670 */
[----:B------:R-:W-:Y:S05]  /*bd10*/  @P6 BRA `(.L_x_297) ;  /* 0x0000000400106947 */ /* 0x000fea0003800000 */
[----:B------:R-:W-:Y:S01]  /*bd20*/  IMAD R20, R20, 0x2, R11 ;  /* 0x0000000214147824 */ /* 0x000fe200078e020b */
[----:B------:R-:W-:Y:S01]  /*bd30*/  MOV R21, RZ ;  /* 0x000000ff00157202 */ /* 0x000fe20000000f00 */
[----:B------:R-:W-:Y:S02]  /*bd40*/  IMAD.SHL.U32 R15, R13, 0x80, RZ ;  /* 0x000000800d0f7824 */ /* 0x000fe400078e00ff */
[----:B------:R-:W-:Y:S02]  /*bd50*/  IMAD.MOV.U32 R4, RZ, RZ, R12 ;  /* 0x000000ffff047224 */ /* 0x000fe400078e000c */
[----:B------:R-:W-:Y:S02]  /*bd60*/  IMAD.MOV.U32 R5, RZ, RZ, R0 ;  /* 0x000000ffff057224 */ /* 0x000fe400078e0000 */
[----:B------:R-:W-:Y:S02]  /*bd70*/  IMAD.MOV.U32 R7, RZ, RZ, R3 ;  /* 0x000000ffff077224 */ /* 0x000fe400078e0003 */
[----:B------:R-:W-:-:S07]  /*bd80*/  IMAD.SHL.U32 R20, R20, 0x80, RZ ;  /* 0x0000008014147824 */ /* 0x000fce00078e00ff */
.L_x_300:
[----:B------:R-:W0:Y:S01]  /*bd90*/  S2UR UR8, SR_CgaCtaId ;  /* 0x00000000000879c3 */ /* 0x000e220000008800 */
[----:B------:R-:W-:Y:S02]  /*bda0*/  MOV R14, 0x400 ;  /* 0x00000400000e7802 */ /* 0x000fe40000000f00 */
[----:B------:R-:W-:Y:S02]  /*bdb0*/  SHF.L.U32 R13, R5, 0x1f, RZ ;  /* 0x0000001f050d7819 */ /* 0x000fe400000006ff */
[----:B------:R-:W-:Y:S01]  /*bdc0*/  LOP3.LUT P1, RZ, R18, 0x7f, RZ, 0xc0, !PT ;  /* 0x0000007f12ff7812 */ /* 0x000fe2000782c0ff */
[----:B0-----:R-:W-:-:S05]  /*bdd0*/  IMAD.U32 R11, RZ, RZ, UR8 ;  /* 0x00000008ff0b7e24 */ /* 0x001fca000f8e00ff */
[----:B------:R-:W-:-:S07]  /*bde0*/  LEA R24, R11, R14, 0x18 ;  /* 0x0000000e0b187211 */ /* 0x000fce00078ec0ff */
[----:B------:R-:W0:Y:S01]  /*bdf0*/  @!P1 LDC R14, c[0x0][0x500] ;  /* 0x00014000ff0e9b82 */ /* 0x000e220000000800 */
[----:B------:R-:W-:-:S04]  /*be00*/  IMAD R22, R7, 0x8, R24 ;  /* 0x0000000807167824 */ /* 0x000fc800078e0218 */
[----:B------:R-:W1:Y:S02]  /*be10*/  SYNCS.PHASECHK.TRANS64.TRYWAIT P0, [R22+URZ+0x28], R13 ;  /* 0x0000280d160075a7 */ /* 0x000e64000800017f */
[----:B-1----:R-:W-:Y:S05]  /*be20*/  @!P0 BRA `(.L_x_298) ;  /* 0x0000000c00c88947 */ /* 0x002fea0003800000 */
.L_x_318:
[----:B-1----:R-:W-:Y:S01]  /*be30*/  PRMT R13, R8, 0x9910, RZ ;  /* 0x00009910080d7816 */ /* 0x002fe200000000ff */
[----:B0-----:R0:W-:Y:S03]  /*be40*/  @!P1 SYNCS.ARRIVE.TRANS64 RZ, [R22+URZ], R14 ;  /* 0x0000000e16ff99a7 */ /* 0x0011e6000800003f */
[----:B------:R-:W-:-:S13]  /*be50*/  ISETP.NE.AND P0, PT, R13, 0x2, PT ;  /* 0x000000020d00780c */ /* 0x000fda0003f05270 */
[----:B0-----:R-:W-:Y:S05]  /*be60*/  @P0 BRA `(.L_x_299) ;  /* 0x0000000000040947 */ /* 0x001fea0003800000 */
[----:B------:R-:W-:Y:S01]  /*be70*/  BPT.TRAP 0x1 ;  /* 0x000000040000795c */ /* 0x000fe20000300000 */
.L_x_299:
[----:B------:R-:W-:Y:S01]  /*be80*/  IMAD.SHL.U32 R14, R7, 0x8000, RZ ;  /* 0x00008000070e7824 */ /* 0x000fe200078e00ff */
[----:B------:R-:W-:Y:S01]  /*be90*/  R2UR UR34, R21 ;  /* 0x00000000152272ca */ /* 0x000fe200000e0000 */
[----:B------:R-:W-:Y:S01]  /*bea0*/  VIADD R4, R4, 0xffffffff ;  /* 0xffffffff04047836 */ /* 0x000fe20000000000 */
[----:B------:R-:W-:Y:S01]  /*beb0*/  R2UR UR33, R22 ;  /* 0x00000000162172ca */ /* 0x000fe200000e0000 */
[----:B------:R-:W-:Y:S01]  /*bec0*/  UIADD3 UR14, UP0, UR38, 0xf0, URZ ;  /* 0x000000f0260e7890 */ /* 0x000fe2000ff1e03f */
[----:B------:R-:W-:Y:S01]  /*bed0*/  LEA R13, R11, R14, 0xd ;  /* 0x0000000e0b0d7211 */ /* 0x000fe200078e68ff */
[----:B------:R-:W-:Y:S01]  /*bee0*/  IMAD.IADD R14, R24, 0x1, R14 ;  /* 0x00000001180e7824 */ /* 0x000fe200078e020e */
[----:B------:R-:W-:Y:S01]  /*bef0*/  R2UR UR36, R6 ;  /* 0x00000000062472ca */ /* 0x000fe200000e0000 */
[----:B------:R-:W-:Y:S01]  /*bf00*/  UIADD3 UR40, UP1, UR38, 0x1f0, URZ ;  /* 0x000001f026287890 */ /* 0x000fe2000ff3e03f */
[----:B------:R-:W-:Y:S01]  /*bf10*/  R2UR UR35, R20 ;  /* 0x00000000142372ca */ /* 0x000fe200000e0000 */
[----:B------:R-:W-:Y:S01]  /*bf20*/  IMAD R13, R13, 0x2, R24 ;  /* 0x000000020d0d7824 */ /* 0x000fe200078e0218 */
[----:B------:R-:W-:Y:S01]  /*bf30*/  R2UR UR8, R14 ;  /* 0x000000000e0872ca */ /* 0x000fe200000e0000 */
[----:B------:R-:W-:Y:S01]  /*bf40*/  UIADD3.X UR15, URZ, UR39, URZ, UP0, !UPT ;  /* 0x000000273f0f7290 */ /* 0x000fe200087fe43f */
[----:B------:R-:W-:Y:S01]  /*bf50*/  R2UR UR19, R15 ;  /* 0x000000000f1372ca */ /* 0x000fe200000e0000 */
[----:B------:R-:W-:Y:S01]  /*bf60*/  UIADD3 UR26, UR34, 0x40, URZ ;  /* 0x00000040221a7890 */ /* 0x000fe2000fffe03f */
[----:B------:R-:W-:Y:S01]  /*bf70*/  R2UR UR24, R13 ;  /* 0x000000000d1872ca */ /* 0x000fe200000e0000 */
[----:B------:R-:W-:Y:S01]  /*bf80*/  UIADD3.X UR41, URZ, UR39, URZ, UP1, !UPT ;  /* 0x000000273f297290 */ /* 0x000fe20008ffe43f */
[----:B------:R-:W-:Y:S01]  /*bf90*/  ISETP.GT.AND P1, PT, R4, 0x1, PT ;  /* 0x000000010400780c */ /* 0x000fe20003f24270 */
[----:B------:R-:W-:Y:S01]  /*bfa0*/  VIADD R7, R7, 0x1 ;  /* 0x0000000107077836 */ /* 0x000fe20000000000 */
[----:B------:R-:W-:Y:S01]  /*bfb0*/  UMOV UR13, 0x30000 ;  /* 0x00030000000d7882 */ /* 0x000fe20000000000 */
[----:B------:R-:W-:Y:S01]  /*bfc0*/  UMOV UR22, 0x0 ;  /* 0x0000000000167882 */ /* 0x000fe20000000000 */
[----:B------:R-:W-:Y:S01]  /*bfd0*/  UMOV UR23, 0x10000000 ;  /* 0x1000000000177882 */ /* 0x000fe20000000000 */
[----:B------:R-:W-:Y:S01]  /*bfe0*/  UMOV UR25, UR33 ;  /* 0x0000002100197c82 */ /* 0x000fe20008000000 */
[----:B------:R-:W-:Y:S01]  /*bff0*/  ISETP.NE.AND P0, PT, R7, 0x5, PT ;  /* 0x000000050700780c */ /* 0x000fe20003f05270 */
[----:B------:R-:W-:Y:S01]  /*c000*/  UIADD3 UR16, UR8, 0x50100, URZ ;  /* 0x0005010008107890 */ /* 0x000fe2000fffe03f */
[----:B------:R-:W-:Y:S01]  /*c010*/  VIADD R21, R21, 0x80 ;  /* 0x0000008015157836 */ /* 0x000fe20000000000 */
[----:B------:R-:W-:Y:S01]  /*c020*/  UIADD3 UR8, UR8, 0x54100, URZ ;  /* 0x0005410008087890 */ /* 0x000fe2000fffe03f */
[----:B------:R-:W-:Y:S01]  /*c030*/  SEL R14, RZ, 0x1, P0 ;  /* 0x00000001ff0e7807 */ /* 0x000fe20000000000 */
[----:B------:R-:W-:Y:S01]  /*c040*/  UIADD3 UR32, UR24, 0x100, URZ ;  /* 0x0000010018207890 */ /* 0x000fe2000fffe03f */
[----:B------:R-:W-:Y:S01]  /*c050*/  SEL R7, R7, RZ, P0 ;  /* 0x000000ff07077207 */ /* 0x000fe20000000000 */
[----:B------:R-:W-:Y:S01]  /*c060*/  UIADD3 UR24, UR24, 0x8100, URZ ;  /* 0x0000810018187890 */ /* 0x000fe2000fffe03f */
[----:B------:R-:W-:Y:S01]  /*c070*/  LOP3.LUT R5, R5, R14, RZ, 0x3c, !PT ;  /* 0x0000000e05057212 */ /* 0x000fe200078e3cff */
[----:B------:R-:W-:Y:S01]  /*c080*/  UMOV UR28, UR36 ;  /* 0x00000024001c7c82 */ /* 0x000fe20008000000 */
[----:B------:R-:W-:Y:S01]  /*c090*/  UMOV UR27, UR35 ;  /* 0x00000023001b7c82 */ /* 0x000fe20008000000 */
[----:B------:R-:W-:Y:S01]  /*c0a0*/  UMOV UR17, UR33 ;  /* 0x0000002100117c82 */ /* 0x000fe20008000000 */
[----:B------:R-:W-:Y:S01]  /*c0b0*/  UMOV UR18, UR34 ;  /* 0x0000002200127c82 */ /* 0x000fe20008000000 */
[----:B------:R-:W-:Y:S01]  /*c0c0*/  UMOV UR20, UR36 ;  /* 0x0000002400147c82 */ /* 0x000fe20008000000 */
[----:B------:R0:W-:Y:S01]  /*c0d0*/  UTMALDG.3D.MULTICAST [UR32], [UR14], UR13, desc[UR22] ;  /* 0x000016200e0073b4 */ /* 0x0001e2000801180d */
[----:B------:R-:W-:Y:S01]  /*c0e0*/  UMOV UR9, UR33 ;  /* 0x0000002100097c82 */ /* 0x000fe20008000000 */
[----:B------:R-:W-:Y:S01]  /*c0f0*/  UMOV UR11, UR19 ;  /* 0x00000013000b7c82 */ /* 0x000fe20008000000 */
[----:B------:R-:W-:Y:S01]  /*c100*/  UMOV UR12, UR36 ;  /* 0x00000024000c7c82 */ /* 0x000fe20008000000 */
[----:B------:R-:W-:Y:S01]  /*c110*/  UMOV UR10, UR26 ;  /* 0x0000001a000a7c82 */ /* 0x000fe20008000000 */
[----:B------:R0:W-:Y:S01]  /*c120*/  UTMALDG.3D.MULTICAST [UR24], [UR14], UR13, desc[UR22] ;  /* 0x000016180e0073b4 */ /* 0x0001e2000801180d */
[----:B------:R0:W-:Y:S01]  /*c130*/  UTMALDG.3D [UR16], [UR40], desc[UR22] ;  /* 0x00001610280075b4 */ /* 0x0001e20008011000 */
[----:B------:R0:W-:Y:S02]  /*c140*/  UTMALDG.3D [UR8], [UR40], desc[UR22] ;  /* 0x00001608280075b4 */ /* 0x0001e40008011000 */
[----:B0-----:R-:W-:Y:S05]  /*c150*/  @P1 BRA `(.L_x_300) ;  /* 0xfffffffc000c1947 */ /* 0x001fea000383ffff */
.L_x_297:
[----:B------:R-:W-:Y:S05]  /*c160*/  BSYNC B1 ;  /* 0x0000000000017941 */ /* 0x000fea0003800000 */
.L_x_296:
[----:B------:R-:W-:Y:S01]  /*c170*/  LOP3.LUT P1, RZ, R9, 0xff, RZ, 0xc0, !PT ;  /* 0x000000ff09ff7812 */ /* 0x000fe2000782c0ff */
[C---:B------:R-:W-:Y:S01]  /*c180*/  IMAD.IADD R6, R10.reuse, 0x1, R3 ;  /* 0x000000010a067824 */ /* 0x040fe200078e0203 */
[----:B------:R-:W-:Y:S01]  /*c190*/  ULDC.64 UR8, c[0x0][0x650] ;  /* 0x0001940000087ab9 */ /* 0x000fe20000000a00 */
[----:B------:R-:W-:Y:S01]  /*c1a0*/  ISETP.GE.U32.AND P2, PT, R10, 0x5, PT ;  /* 0x000000050a00780c */ /* 0x000fe20003f46070 */
[----:B------:R-:W-:Y:S01]  /*c1b0*/  BSSY B1, `(.L_x_301) ;  /* 0x000006b000017945 */ /* 0x000fe20003800000 */
[----:B------:R-:W-:Y:S01]  /*c1c0*/  IMAD.MOV.U32 R20, RZ, RZ, -0x1 ;  /* 0xffffffffff147424 */ /* 0x000fe200078e00ff */
[----:B------:R-:W-:Y:S02]  /*c1d0*/  ISETP.GT.U32.AND P0, PT, R6, 0x4, PT ;  /* 0x000000040600780c */ /* 0x000fe40003f04070 */
[----:B------:R-:W-:Y:S02]  /*c1e0*/  MOV R13, 0xffffffff ;  /* 0xffffffff000d7802 */ /* 0x000fe40000000f00 */
[----:B------:R-:W-:-:S02]  /*c1f0*/  ISETP.LT.U32.AND P0, PT, R10, 0x5, P0 ;  /* 0x000000050a00780c */ /* 0x000fc40000701070 */
[----:B------:R-:W-:Y:S01]  /*c200*/  PRMT R9, RZ, 0x7610, R9 ;  /* 0x00007610ff097816 */ /* 0x000fe20000000009 */
[----:B------:R-:W0:Y:S01]  /*c210*/  @P1 S2R R11, SR_CgaCtaId ;  /* 0x00000000000b1919 */ /* 0x000e220000008800 */
[----:B------:R-:W-:-:S04]  /*c220*/  @P1 MOV R4, 0x400 ;  /* 0x0000040000041802 */ /* 0x000fc80000000f00 */
[----:B0-----:R-:W-:Y:S01]  /*c230*/  @P1 LEA R3, R11, R4, 0x18 ;  /* 0x000000040b031211 */ /* 0x001fe200078ec0ff */
[----:B------:R-:W-:-:S03]  /*c240*/  IMAD.WIDE.U32 R4, R6, -0x33333333, RZ ;  /* 0xcccccccd06047825 */ /* 0x000fc600078e00ff */
[----:B------:R0:W-:Y:S01]  /*c250*/  @P1 SYNCS.ARRIVE.TRANS64.A1T0 RZ, [R3+URZ+0x68], RZ ;  /* 0x000068ff03ff19a7 */ /* 0x0001e2000810003f */
[----:B------:R-:W-:Y:S02]  /*c260*/  IADD3 R16, P1, R16, UR30, RZ ;  /* 0x0000001e10107c10 */ /* 0x000fe4000ff3e0ff */
[----:B------:R-:W-:Y:S02]  /*c270*/  SHF.R.U32.HI R5, RZ, 0x2, R5 ;  /* 0x00000002ff057819 */ /* 0x000fe40000011605 */
[----:B------:R-:W-:Y:S02]  /*c280*/  IADD3.X R17, R17, UR7, RZ, P1, !PT ;  /* 0x0000000711117c10 */ /* 0x000fe40008ffe4ff */
[----:B------:R-:W-:Y:S02]  /*c290*/  PRMT R4, RZ, 0x7610, R4 ;  /* 0x00007610ff047816 */ /* 0x000fe40000000004 */
[----:B0-----:R-:W-:Y:S02]  /*c2a0*/  SEL R3, RZ, 0x1, !P0 ;  /* 0x00000001ff037807 */ /* 0x001fe40004000000 */
[----:B------:R-:W-:-:S02]  /*c2b0*/  ISETP.GE.U32.AND P0, PT, R16, UR8, PT ;  /* 0x0000000810007c0c */ /* 0x000fc4000bf06070 */
[----:B------:R-:W-:Y:S01]  /*c2c0*/  LOP3.LUT R0, R0, R3, RZ, 0x3c, !PT ;  /* 0x0000000300007212 */ /* 0x000fe200078e3cff */
[----:B------:R-:W-:Y:S01]  /*c2d0*/  IMAD R3, R5, -0x5, R6 ;  /* 0xfffffffb05037824 */ /* 0x000fe200078e0206 */
[----:B------:R-:W-:Y:S01]  /*c2e0*/  ISETP.GE.U32.AND.EX P0, PT, R17, UR9, PT, P0 ;  /* 0x0000000911007c0c */ /* 0x000fe2000bf06100 */
[----:B------:R-:W-:Y:S01]  /*c2f0*/  IMAD.MOV.U32 R6, RZ, RZ, -0x1 ;  /* 0xffffffffff067424 */ /* 0x000fe200078e00ff */
[----:B------:R-:W-:-:S11]  /*c300*/  @P2 LOP3.LUT R0, R0, 0x1, R5, 0x78, !PT ;  /* 0x0000000100002812 */ /* 0x000fd600078e7805 */
[----:B------:R-:W-:Y:S05]  /*c310*/  @P0 BRA `(.L_x_302) ;  /* 0x0000000400500947 */ /* 0x000fea0003800000 */
[----:B------:R-:W0:Y:S01]  /*c320*/  S2R R15, SR_CTAID.X ;  /* 0x00000000000f7919 */ /* 0x000e220000002500 */
[----:B------:R-:W-:Y:S01]  /*c330*/  ULDC.64 UR8, c[0x0][0x628] ;  /* 0x00018a0000087ab9 */ /* 0x000fe20000000a00 */
[----:B------:R-:W1:Y:S01]  /*c340*/  LDC R20, c[0x0][0x144] ;  /* 0x00005100ff147b82 */ /* 0x000e620000000800 */
[----:B------:R-:W-:Y:S01]  /*c350*/  ISETP.NE.U32.AND P0, PT, RZ, UR8, PT ;  /* 0x00000008ff007c0c */ /* 0x000fe2000bf05070 */
[----:B------:R-:W2:Y:S01]  /*c360*/  S2R R13, SR_CTAID.Y ;  /* 0x00000000000d7919 */ /* 0x000ea20000002600 */
[----:B------:R-:W-:Y:S01]  /*c370*/  ULDC UR11, c[0x0][0x630] ;  /* 0x00018c00000b7ab9 */ /* 0x000fe20000000800 */
[----:B------:R-:W-:Y:S01]  /*c380*/  ULDC UR12, c[0x0][0x150] ;  /* 0x00005400000c7ab9 */ /* 0x000fe20000000800 */
[----:B------:R-:W-:Y:S01]  /*c390*/  ISETP.NE.AND.EX P0, PT, RZ, UR9, PT, P0 ;  /* 0x00000009ff007c0c */ /* 0x000fe2000bf05300 */
[----:B------:R-:W-:Y:S02]  /*c3a0*/  IMAD.MOV.U32 R4, RZ, RZ, R16 ;  /* 0x000000ffff047224 */ /* 0x000fe400078e0010 */
[----:B------:R-:W-:Y:S01]  /*c3b0*/  IMAD.MOV.U32 R5, RZ, RZ, R17 ;  /* 0x000000ffff057224 */ /* 0x000fe200078e0011 */
[----:B0-----:R-:W-:-:S09]  /*c3c0*/  I2FP.F32.U32 R22, R15 ;  /* 0x0000000f00167245 */ /* 0x001fd20000201000 */
[----:B------:R-:W-:Y:S05]  /*c3d0*/  @!P0 BRA `(.L_x_303) ;  /* 0x0000000000288947 */ /* 0x000fea0003800000 */
[----:B------:R-:W-:Y:S02]  /*c3e0*/  ULDC UR10, c[0x0][0x634] ;  /* 0x00018d00000a7ab9 */ /* 0x000fe40000000800 */
[----:B------:R-:W-:-:S05]  /*c3f0*/  IADD3 R5, P0, R16, UR10, RZ ;  /* 0x0000000a10057c10 */ /* 0x000fca000ff1e0ff */
[----:B------:R-:W-:-:S04]  /*c400*/  IMAD.X R21, RZ, RZ, R17, P0 ;  /* 0x000000ffff157224 */ /* 0x000fc800000e0611 */
[----:B------:R-:W-:-:S04]  /*c410*/  IMAD.WIDE.U32 R6, R21, UR8, RZ ;  /* 0x0000000815067c25 */ /* 0x000fc8000f8e00ff */
[----:B------:R-:W-:-:S04]  /*c420*/  IMAD.WIDE.U32 R6, P0, R5, UR9, R6 ;  /* 0x0000000905067c25 */ /* 0x000fc8000f800006 */
[----:B------:R-:W-:-:S04]  /*c430*/  IMAD.WIDE.U32 R4, R5, UR8, RZ ;  /* 0x0000000805047c25 */ /* 0x000fc8000f8e00ff */
[----:B------:R-:W-:Y:S01]  /*c440*/  IMAD.MOV.U32 R4, RZ, RZ, R7 ;  /* 0x000000ffff047224 */ /* 0x000fe200078e0007 */
[----:B------:R-:W-:Y:S01]  /*c450*/  IADD3 RZ, P1, R5, R6, RZ ;  /* 0x0000000605ff7210 */ /* 0x000fe20007f3e0ff */
[----:B------:R-:W-:-:S04]  /*c460*/  IMAD.X R5, RZ, RZ, RZ, P0 ;  /* 0x000000ffff057224 */ /* 0x000fc800000e06ff */
[----:B------:R-:W-:-:S08]  /*c470*/  IMAD.WIDE.U32.X R4, R21, UR9, R4, P1 ;  /* 0x0000000915047c25 */ /* 0x000fd000088e0404 */
.L_x_303:
[----:B------:R-:W-:Y:S01]  /*c480*/  FMUL R22, R22, UR12 ;  /* 0x0000000c16167c20 */ /* 0x000fe20008400000 */
[--C-:B------:R-:W-:Y:S01]  /*c490*/  SHF.R.U64 R14, R4, UR11, R5.reuse ;  /* 0x0000000b040e7c19 */ /* 0x100fe20008001205 */
[----:B------:R-:W-:Y:S01]  /*c4a0*/  ULDC.64 UR8, c[0x0][0x620] ;  /* 0x0001880000087ab9 */ /* 0x000fe20000000a00 */
[----:B------:R-:W-:Y:S01]  /*c4b0*/  SHF.R.U32.HI R4, RZ, UR11, R5 ;  /* 0x0000000bff047c19 */ /* 0x000fe20008011605 */
[----:B------:R-:W-:Y:S01]  /*c4c0*/  ULDC.64 UR10, c[0x0][0x640] ;  /* 0x00019000000a7ab9 */ /* 0x000fe20000000a00 */
[----:B------:R-:W-:Y:S01]  /*c4d0*/  IADD3 R5, P0, RZ, -R14, RZ ;  /* 0x8000000eff057210 */ /* 0x000fe20007f1e0ff */
[----:B------:R-:W0:Y:S04]  /*c4e0*/  F2I.U32.TRUNC.NTZ R22, R22 ;  /* 0x0000001600167305 */ /* 0x000e28000020f000 */
[----:B------:R-:W-:Y:S01]  /*c4f0*/  IMAD.X R4, RZ, RZ, ~R4, P0 ;  /* 0x000000ffff047224 */ /* 0x000fe200000e0e04 */
[----:B------:R-:W-:-:S03]  /*c500*/  ISETP.NE.U32.AND P0, PT, RZ, UR10, PT ;  /* 0x0000000aff007c0c */ /* 0x000fc6000bf05070 */
[----:B------:R-:W-:Y:S01]  /*c510*/  IMAD R4, R4, UR8, RZ ;  /* 0x0000000804047c24 */ /* 0x000fe2000f8e02ff */
[----:B------:R-:W-:-:S03]  /*c520*/  ISETP.NE.AND.EX P0, PT, RZ, UR11, PT, P0 ;  /* 0x0000000bff007c0c */ /* 0x000fc6000bf05300 */
[C---:B------:R-:W-:Y:S01]  /*c530*/  IMAD R7, R5.reuse, UR9, R4 ;  /* 0x0000000905077c24 */ /* 0x040fe2000f8e0204 */
[----:B------:R-:W-:Y:S01]  /*c540*/  ULDC UR9, c[0x0][0x154] ;  /* 0x0000550000097ab9 */ /* 0x000fe20000000800 */
[----:B------:R-:W-:Y:S01]  /*c550*/  IMAD.WIDE.U32 R4, R5, UR8, R16 ;  /* 0x0000000805047c25 */ /* 0x000fe2000f8e0010 */
[----:B0-----:R-:W-:Y:S01]  /*c560*/  IADD3 R6, -R22, RZ, RZ ;  /* 0x000000ff16067210 */ /* 0x001fe20007ffe1ff */
[----:B------:R-:W-:Y:S02]  /*c570*/  ULDC UR8, c[0x0][0x618] ;  /* 0x0001860000087ab9 */ /* 0x000fe40000000800 */
[----:B------:R-:W-:Y:S02]  /*c580*/  IMAD.IADD R5, R5, 0x1, R7 ;  /* 0x0000000105057824 */ /* 0x000fe400078e0207 */
[----:B-1----:R-:W-:Y:S01]  /*c590*/  IMAD R15, R20, R6, R15 ;  /* 0x00000006140f7224 */ /* 0x002fe200078e020f */
[----:B--2---:R-:W-:Y:S01]  /*c5a0*/  I2FP.F32.U32 R6, R13 ;  /* 0x0000000d00067245 */ /* 0x004fe20000201000 */
[----:B------:R-:W0:Y:S01]  /*c5b0*/  LDC R20, c[0x0][0x148] ;  /* 0x00005200ff147b82 */ /* 0x000e220000000800 */
[----:B------:R-:W-:-:S02]  /*c5c0*/  SHF.R.U64 R21, R4, UR8, R5 ;  /* 0x0000000804157c19 */ /* 0x000fc40008001205 */
[----:B------:R-:W-:Y:S01]  /*c5d0*/  SHF.R.U32.HI R4, RZ, UR8, R5 ;  /* 0x00000008ff047c19 */ /* 0x000fe20008011605 */
[----:B------:R-:W-:Y:S01]  /*c5e0*/  FMUL R6, R6, UR9 ;  /* 0x0000000906067c20 */ /* 0x000fe20008400000 */
[----:B------:R-:W-:Y:S02]  /*c5f0*/  ULDC UR8, c[0x0][0x608] ;  /* 0x0001820000087ab9 */ /* 0x000fe40000000800 */
[--C-:B------:R-:W-:Y:S01]  /*c600*/  SHF.R.U64 R23, R21, UR8, R4.reuse ;  /* 0x0000000815177c19 */ /* 0x100fe20008001204 */
[----:B------:R1:W2:Y:S01]  /*c610*/  F2I.U32.TRUNC.NTZ R24, R6 ;  /* 0x0000000600187305 */ /* 0x0002a2000020f000 */
[----:B------:R-:W-:Y:S01]  /*c620*/  SHF.R.U32.HI R4, RZ, UR8, R4 ;  /* 0x00000008ff047c19 */ /* 0x000fe20008011604 */
[----:B------:R-:W-:-:S03]  /*c630*/  ULDC UR8, c[0x0][0x658] ;  /* 0x0001960000087ab9 */ /* 0x000fc60000000800 */
[--C-:B------:R-:W-:Y:S02]  /*c640*/  SHF.R.U64 R22, R23, UR8, R4.reuse ;  /* 0x0000000817167c19 */ /* 0x100fe40008001204 */
[----:B------:R-:W-:-:S03]  /*c650*/  SHF.R.U32.HI R25, RZ, UR8, R4 ;  /* 0x00000008ff197c19 */ /* 0x000fc60008011604 */
[----:B------:R-:W-:Y:S02]  /*c660*/  IMAD.MOV.U32 R4, RZ, RZ, R22 ;  /* 0x000000ffff047224 */ /* 0x000fe400078e0016 */
[----:B------:R-:W-:Y:S01]  /*c670*/  IMAD.MOV.U32 R5, RZ, RZ, R25 ;  /* 0x000000ffff057224 */ /* 0x000fe200078e0019 */
[----:B-1----:R-:W-:Y:S06]  /*c680*/  @!P0 BRA `(.L_x_304) ;  /* 0x0000000000288947 */ /* 0x002fec0003800000 */
        /* <DEDUP_REMOVED lines=10> */
.L_x_304:
[----:B------:R-:W-:Y:S01]  /*c730*/  ISETP.NE.AND P0, PT, R2, 0x1, PT ;  /* 0x000000010200780c */ /* 0x000fe20003f05270 */
[----:B------:R-:W-:Y:S01]  /*c740*/  ULDC UR8, c[0x0][0x648] ;  /* 0x0001920000087ab9 */ /* 0x000fe20000000800 */
[----:B------:R-:W-:Y:S01]  /*c750*/  LOP3.LUT R23, R23, UR6, RZ, 0xc0, !PT ;  /* 0x0000000617177c12 */ /* 0x000fe2000f8ec0ff */
[----:B--2---:R-:W-:Y:S01]  /*c760*/  IMAD.MOV R24, RZ, RZ, -R24 ;  /* 0x000000ffff187224 */ /* 0x004fe200078e0a18 */
[----:B------:R-:W-:Y:S01]  /*c770*/  SHF.R.U64 R4, R4, UR8, R5 ;  /* 0x0000000804047c19 */ /* 0x000fe20008001205 */
[----:B------:R-:W-:Y:S01]  /*c780*/  ULDC UR8, c[0x0][0x638] ;  /* 0x00018e0000087ab9 */ /* 0x000fe20000000800 */
[----:B------:R-:W-:Y:S01]  /*c790*/  LOP3.LUT R21, R21, UR4, RZ, 0xc0, !PT ;  /* 0x0000000415157c12 */ /* 0x000fe2000f8ec0ff */
[----:B------:R-:W-:Y:S01]  /*c7a0*/  ULDC UR9, c[0x0][0x610] ;  /* 0x0001840000097ab9 */ /* 0x000fe20000000800 */
[C---:B------:R-:W-:Y:S01]  /*c7b0*/  IADD3 R5, -R4.reuse, RZ, RZ ;  /* 0x000000ff04057210 */ /* 0x040fe20007ffe1ff */
[----:B------:R-:W-:Y:S02]  /*c7c0*/  IMAD R4, R4, UR5, R23 ;  /* 0x0000000504047c24 */ /* 0x000fe4000f8e0217 */
[----:B------:R-:W-:-:S02]  /*c7d0*/  IMAD.MOV.U32 R6, RZ, RZ, R14 ;  /* 0x000000ffff067224 */ /* 0x000fc400078e000e */
[----:B0-----:R-:W-:Y:S02]  /*c7e0*/  @P0 IMAD R15, R20, R24, R13 ;  /* 0x00000018140f0224 */ /* 0x001fe400078e020d */
[----:B------:R-:W-:Y:S01]  /*c7f0*/  IMAD R22, R5, UR8, R22 ;  /* 0x0000000805167c24 */ /* 0x000fe2000f8e0216 */
[----:B------:R-:W-:Y:S01]  /*c800*/  ULDC UR8, c[0x0][0x600] ;  /* 0x0001800000087ab9 */ /* 0x000fe20000000800 */
[----:B------:R-:W-:Y:S02]  /*c810*/  IMAD R15, R4, UR9, R15 ;  /* 0x00000009040f7c24 */ /* 0x000fe4000f8e020f */
[----:B------:R-:W-:Y:S02]  /*c820*/  IMAD R22, R22, UR8, R21 ;  /* 0x0000000816167c24 */ /* 0x000fe4000f8e0215 */
[----:B------:R-:W-:-:S03]  /*c830*/  IMAD.MOV.U32 R4, RZ, RZ, 0x1 ;  /* 0x00000001ff047424 */ /* 0x000fc600078e00ff */
[----:B------:R-:W-:Y:S02]  /*c840*/  SEL R13, R22, R15, !P0 ;  /* 0x0000000f160d7207 */ /* 0x000fe40004000000 */
[----:B------:R-:W-:-:S07]  /*c850*/  SEL R20, R15, R22, !P0 ;  /* 0x000000160f147207 */ /* 0x000fce0004000000 */
.L_x_302:
[----:B------:R-:W-:Y:S05]  /*c860*/  BSYNC B1 ;  /* 0x0000000000017941 */ /* 0x000fea0003800000 */
.L_x_301:
[----:B------:R-:W-:-:S13]  /*c870*/  LOP3.LUT P0, RZ, R4, 0xff, RZ, 0xc0, !PT ;  /* 0x000000ff04ff7812 */ /* 0x000fda000780c0ff */
[----:B------:R-:W-:Y:S05]  /*c880*/  @P0 BRA `(.L_x_305) ;  /* 0xfffffff400080947 */ /* 0x000fea000383ffff */
[----:B------:R-:W-:Y:S05]  /*c890*/  BSYNC B0 ;  /* 0x0000000000007941 */ /* 0x000fea0003800000 */
.L_x_294:
[----:B------:R-:W-:-:S03]  /*c8a0*/  UMOV UR8, 0xffffffff ;  /* 0xffffffff00087882 */ /* 0x000fc60000000000 */
[----:B------:R-:W-:Y:S05]  /*c8b0*/  BRA.DIV UR8, `(.L_x_306) ;  /* 0x0000000608387947 */ /* 0x000fea000b800000 */
[----:B------:R-:W-:-:S13]  /*c8c0*/  ELECT P6, URZ, PT ;  /* 0x00000000003f782f */ /* 0x000fda00038c0000 */
.L_x_321:
[----:B------:R-:W-:Y:S04]  /*c8d0*/  BSSY B0, `(.L_x_307) ;  /* 0x0000034000007945 */ /* 0x000fe80003800000 */
[----:B------:R-:W-:Y:S05]  /*c8e0*/  @!P6 BRA `(.L_x_308) ;  /* 0x0000000000c8e947 */ /* 0x000fea0003800000 */
[----:B------:R-:W-:-:S04]  /*c8f0*/  LOP3.LUT R19, R19, 0x2, RZ, 0xfc, !PT ;  /* 0x0000000213137812 */ /* 0x000fc800078efcff */
[----:B------:R-:W-:-:S13]  /*c900*/  ISETP.NE.AND P0, PT, R19, 0x3, PT ;  /* 0x000000031300780c */ /* 0x000fda0003f05270 */
[----:B------:R-:W-:Y:S05]  /*c910*/  @!P0 BRA `(.L_x_309) ;  /* 0x0000000000048947 */ /* 0x000fea0003800000 */
[----:B------:R-:W-:Y:S01]  /*c920*/  BPT.TRAP 0x1 ;  /* 0x000000040000795c */ /* 0x000fe20000300000 */
.L_x_309:
[----:B------:R-:W0:Y:S01]  /*c930*/  S2R R5, SR_CgaCtaId ;  /* 0x0000000000057919 */ /* 0x000e220000008800 */
[----:B------:R-:W-:Y:S02]  /*c940*/  MOV R2, 0x400 ;  /* 0x0000040000027802 */ /* 0x000fe40000000f00 */
[----:B------:R-:W-:Y:S02]  /*c950*/  SHF.L.U32 R4, R0, 0x1f, RZ ;  /* 0x0000001f00047819 */ /* 0x000fe400000006ff */
[----:B0-----:R-:W-:-:S05]  /*c960*/  LEA R2, R5, R2, 0x18 ;  /* 0x0000000205027211 */ /* 0x001fca00078ec0ff */
[----:B------:R-:W-:-:S04]  /*c970*/  VIADD R2, R2, 0x28 ;  /* 0x0000002802027836 */ /* 0x000fc80000000000 */
[C---:B------:R-:W-:Y:S02]  /*c980*/  IMAD R7, R3.reuse, 0x8, R2 ;  /* 0x0000000803077824 */ /* 0x040fe400078e0202 */
[----:B------:R-:W-:Y:S02]  /*c990*/  VIADD R3, R3, 0x1 ;  /* 0x0000000103037836 */ /* 0x000fe40000000000 */
[----:B------:R-:W0:Y:S03]  /*c9a0*/  SYNCS.PHASECHK.TRANS64.TRYWAIT P0, [R7+URZ], R4 ;  /* 0x00000004070075a7 */ /* 0x000e26000800017f */
[----:B------:R-:W-:-:S04]  /*c9b0*/  ISETP.NE.AND P1, PT, R3, 0x5, PT ;  /* 0x000000050300780c */ /* 0x000fc80003f25270 */
[----:B------:R-:W-:Y:S02]  /*c9c0*/  SEL R5, RZ, 0x1, P1 ;  /* 0x00000001ff057807 */ /* 0x000fe40000800000 */
[----:B------:R-:W-:Y:S02]  /*c9d0*/  SEL R3, R3, RZ, P1 ;  /* 0x000000ff03037207 */ /* 0x000fe40000800000 */
[----:B------:R-:W-:-:S03]  /*c9e0*/  LOP3.LUT R6, R0, R5, RZ, 0x3c, !PT ;  /* 0x0000000500067212 */ /* 0x000fc600078e3cff */
[----:B------:R-:W-:Y:S01]  /*c9f0*/  IMAD R8, R3, 0x8, R2 ;  /* 0x0000000803087824 */ /* 0x000fe200078e0202 */
[----:B------:R-:W-:Y:S01]  /*ca00*/  SHF.L.U32 R5, R6, 0x1f, RZ ;  /* 0x0000001f06057819 */ /* 0x000fe200000006ff */
[----:B0-----:R-:W-:Y:S06]  /*ca10*/  @!P0 BRA `(.L_x_310) ;  /* 0x0000000400008947 */ /* 0x001fec0003800000 */
.L_x_322:
[----:B------:R-:W1:Y:S01]  /*ca20*/  SYNCS.PHASECHK.TRANS64.TRYWAIT P0, [R8+URZ], R5 ;  /* 0x00000005080075a7 */ /* 0x000e62000800017f */
[----:B------:R-:W-:-:S05]  /*ca30*/  VIADD R0, R3, 0x1 ;  /* 0x0000000103007836 */ /* 0x000fca0000000000 */
[----:B------:R-:W-:-:S04]  /*ca40*/  ISETP.NE.AND P1, PT, R0, 0x5, PT ;  /* 0x000000050000780c */ /* 0x000fc80003f25270 */
[----:B------:R-:W-:Y:S02]  /*ca50*/  SEL R3, RZ, 0x1, P1 ;  /* 0x00000001ff037807 */ /* 0x000fe40000800000 */
[----:B0-----:R-:W-:Y:S02]  /*ca60*/  SEL R7, R0, RZ, P1 ;  /* 0x000000ff00077207 */ /* 0x001fe40000800000 */
[----:B------:R-:W-:Y:S02]  /*ca70*/  LOP3.LUT R6, R6, R3, RZ, 0x3c, !PT ;  /* 0x0000000306067212 */ /* 0x000fe400078e3cff */
[----:B------:R-:W-:Y:S02]  /*ca80*/  LEA R9, R7, R2, 0x3 ;  /* 0x0000000207097211 */ /* 0x000fe400078e18ff */
[----:B------:R-:W-:Y:S01]  /*ca90*/  SHF.L.U32 R4, R6, 0x1f, RZ ;  /* 0x0000001f06047819 */ /* 0x000fe200000006ff */
[----:B-1----:R-:W-:Y:S06]  /*caa0*/  @!P0 BRA `(.L_x_311) ;  /* 0x0000000000f08947 */ /* 0x002fec0003800000 */
.L_x_323:
[----:B------:R-:W1:Y:S01]  /*cab0*/  SYNCS.PHASECHK.TRANS64.TRYWAIT P0, [R9+URZ], R4 ;  /* 0x00000004090075a7 */ /* 0x000e62000800017f */
[----:B------:R-:W-:-:S05]  /*cac0*/  VIADD R0, R7, 0x1 ;  /* 0x0000000107007836 */ /* 0x000fca0000000000 */
[----:B------:R-:W-:-:S04]  /*cad0*/  ISETP.NE.AND P1, PT, R0, 0x5, PT ;  /* 0x000000050000780c */ /* 0x000fc80003f25270 */
[----:B------:R-:W-:Y:S02]  /*cae0*/  SEL R3, RZ, 0x1, P1 ;  /* 0x00000001ff037807 */ /* 0x000fe40000800000 */
[----:B------:R-:W-:Y:S02]  /*caf0*/  SEL R7, R0, RZ, P1 ;  /* 0x000000ff00077207 */ /* 0x000fe40000800000 */
[----:B------:R-:W-:-:S03]  /*cb00*/  LOP3.LUT R11, R6, R3, RZ, 0x3c, !PT ;  /* 0x00000003060b7212 */ /* 0x000fc600078e3cff */
[----:B------:R-:W-:Y:S01]  /*cb10*/  IMAD R6, R7, 0x8, R2 ;  /* 0x0000000807067824 */ /* 0x000fe200078e0202 */
[----:B0-----:R-:W-:Y:S01]  /*cb20*/  SHF.L.U32 R5, R11, 0x1f, RZ ;  /* 0x0000001f0b057819 */ /* 0x001fe200000006ff */
[----:B-1----:R-:W-:Y:S06]  /*cb30*/  @!P0 BRA `(.L_x_312) ;  /* 0x0000000000e08947 */ /* 0x002fec0003800000 */
.L_x_324:
[----:B------:R-:W1:Y:S01]  /*cb40*/  SYNCS.PHASECHK.TRANS64.TRYWAIT P0, [R6+URZ], R5 ;  /* 0x00000005060075a7 */ /* 0x000e62000800017f */
[----:B------:R-:W-:-:S05]  /*cb50*/  VIADD R0, R7, 0x1 ;  /* 0x0000000107007836 */ /* 0x000fca0000000000 */
[----:B------:R-:W-:-:S04]  /*cb60*/  ISETP.NE.AND P1, PT, R0, 0x5, PT ;  /* 0x000000050000780c */ /* 0x000fc80003f25270 */
[----:B0-----:R-:W-:Y:S02]  /*cb70*/  SEL R4, RZ, 0x1, P1 ;  /* 0x00000001ff047807 */ /* 0x001fe40000800000 */
[----:B------:R-:W-:Y:S02]  /*cb80*/  SEL R3, R0, RZ, P1 ;  /* 0x000000ff00037207 */ /* 0x000fe40000800000 */
[----:B------:R-:W-:Y:S01]  /*cb90*/  LOP3.LUT R0, R11, R4, RZ, 0x3c, !PT ;  /* 0x000000040b007212 */ /* 0x000fe200078e3cff */
[----:B-1----:R-:W-:Y:S06]  /*cba0*/  @!P0 BRA `(.L_x_313) ;  /* 0x0000000000d88947 */ /* 0x002fec0003800000 */
.L_x_325:
[----:B------:R-:W-:Y:S01]  /*cbb0*/  IMAD R3, R3, 0x8, R2 ;  /* 0x0000000803037824 */ /* 0x000fe200078e0202 */
[----:B------:R-:W-:-:S07]  /*cbc0*/  SHF.L.U32 R0, R0, 0x1f, RZ ;  /* 0x0000001f00007819 */ /* 0x000fce00000006ff */
.L_x_314:
[----:B-1----:R1:W2:Y:S02]  /*cbd0*/  SYNCS.PHASECHK.TRANS64.TRYWAIT P0, [R3+URZ], R0 ;  /* 0x00000000030075a7 */ /* 0x0022a4000800017f */
[----:B--2---:R-:W-:Y:S05]  /*cbe0*/  @!P0 NANOSLEEP.SYNCS 0x989680 ;  /* 0x009896800000895d */ /* 0x004fea0003900000 */
[----:B------:R-:W2:Y:S02]  /*cbf0*/  @!P0 SYNCS.PHASECHK.TRANS64 P0, [R3+URZ], R0 ;  /* 0x00000000030085a7 */ /* 0x000ea4000800007f */
[----:B--2---:R-:W-:Y:S05]  /*cc00*/  @!P0 BRA `(.L_x_314) ;  /* 0xfffffffc00f08947 */ /* 0x004fea000383ffff */
.L_x_308:
[----:B------:R-:W-:Y:S05]  /*cc10*/  BSYNC B0 ;  /* 0x0000000000007941 */ /* 0x000fea0003800000 */
.L_x_307:
[----:B------:R-:W-:Y:S05]  /*cc20*/  EXIT ;  /* 0x000000000000794d */ /* 0x000fea0003800000 */
.L_x_21:
[----:B---3--:R3:W4:Y:S02]  /*cc30*/  SYNCS.PHASECHK.TRANS64.TRYWAIT P1, [R3+URZ], R0 ;  /* 0x00000000030075a7 */ /* 0x008724000802017f */
[----:B----4-:R-:W-:Y:S05]  /*cc40*/  @!P1 NANOSLEEP.SYNCS 0x989680 ;  /* 0x009896800000995d */ /* 0x010fea0003900000 */
[----:B------:R-:W4:Y:S02]  /*cc50*/  @!P1 SYNCS.PHASECHK.TRANS64 P1, [R3+URZ], R0 ;  /* 0x00000000030095a7 */ /* 0x000f24000802007f */
[----:B----4-:R-:W-:Y:S05]  /*cc60*/  @!P1 BRA `(.L_x_21) ;  /* 0xfffffffc00f09947 */ /* 0x010fea000383ffff */
[----:B------:R-:W-:Y:S05]  /*cc70*/  BRA `(.L_x_20) ;  /* 0xffffff4800147947 */ /* 0x000fea000383ffff */
.L_x_26:
[----:B-1----:R1:W2:Y:S02]  /*cc80*/  SYNCS.PHASECHK.TRANS64.TRYWAIT P1, [R5+URZ], R4 ;  /* 0x00000004050075a7 */ /* 0x0022a4000802017f */
[----:B--2---:R-:W-:Y:S05]  /*cc90*/  @!P1 NANOSLEEP.SYNCS 0x989680 ;  /* 0x009896800000995d */ /* 0x004fea0003900000 */
[----:B------:R-:W2:Y:S02]  /*cca0*/  @!P1 SYNCS.PHASECHK.TRANS64 P1, [R5+URZ], R4 ;  /* 0x00000004050095a7 */ /* 0x000ea4000802007f */
[----:B--2---:R-:W-:Y:S05]  /*ccb0*/  @!P1 BRA `(.L_x_26) ;  /* 0xfffffffc00f09947 */ /* 0x004fea000383ffff */
[----:B------:R-:W-:Y:S05]  /*ccc0*/  BRA `(.L_x_25) ;  /* 0xffffff5000187947 */ /* 0x000fea000383ffff */
.L_x_295:
[----:B------:R-:W-:Y:S01]  /*ccd0*/  BSSY B1, `(.L_x_315) ;  /* 0x0000006000017945 */ /* 0x000fe20003800000 */
[----:B------:R-:W-:-:S07]  /*cce0*/  IMAD.MOV.U32 R15, RZ, RZ, -0x1 ;  /* 0xffffffffff0f7424 */ /* 0x000fce00078e00ff */
[----:B------:R-:W-:Y:S05]  /*ccf0*/  WARPSYNC.COLLECTIVE R15, `(.L_x_316) ;  /* 0x000000000f0c7348 */ /* 0x000fea0003c00000 */
[----:B------:R-:W-:Y:S02]  /*cd00*/  ELECT P6, UR62, PT ;  /* 0x00000000003e782f */ /* 0x000fe400038c0000 */
[----:B------:R-:W-:Y:S01]  /*cd10*/  MOV R14, UR62 ;  /* 0x0000003e000e7c02 */ /* 0x000fe20008000f00 */
[----:B------:R-:W-:Y:S10]  /*cd20*/  ENDCOLLECTIVE ;  /* 0x000000000000791b */ /* 0x000ff40003800000 */
.L_x_316:
[----:B------:R-:W-:Y:S05]  /*cd30*/  BSYNC B1 ;  /* 0x0000000000017941 */ /* 0x000fea0003800000 */
.L_x_315:
[----:B------:R-:W-:Y:S05]  /*cd40*/  BRA `(.L_x_317) ;  /* 0xffffffec00e47947 */ /* 0x000fea000383ffff */
.L_x_298:
[----:B-1----:R1:W2:Y:S02]  /*cd50*/  SYNCS.PHASECHK.TRANS64.TRYWAIT P0, [R22+URZ+0x28], R13 ;  /* 0x0000280d160075a7 */ /* 0x0022a4000800017f */
[----:B--2---:R-:W-:Y:S05]  /*cd60*/  @!P0 NANOSLEEP.SYNCS 0x989680 ;  /* 0x009896800000895d */ /* 0x004fea0003900000 */
[----:B------:R-:W2:Y:S02]  /*cd70*/  @!P0 SYNCS.PHASECHK.TRANS64 P0, [R22+URZ+0x28], R13 ;  /* 0x0000280d160085a7 */ /* 0x000ea4000800007f */
[----:B--2---:R-:W-:Y:S05]  /*cd80*/  @!P0 BRA `(.L_x_298) ;  /* 0xfffffffc00f08947 */ /* 0x004fea000383ffff */
[----:B------:R-:W-:Y:S05]  /*cd90*/  BRA `(.L_x_318) ;  /* 0xfffffff000247947 */ /* 0x000fea000383ffff */
.L_x_306:
[----:B------:R-:W-:Y:S01]  /*cda0*/  BSSY B0, `(.L_x_319) ;  /* 0x0000006000007945 */ /* 0x000fe20003800000 */
[----:B------:R-:W-:-:S07]  /*cdb0*/  IMAD.MOV.U32 R15, RZ, RZ, -0x1 ;  /* 0xffffffffff0f7424 */ /* 0x000fce00078e00ff */
[----:B------:R-:W-:Y:S05]  /*cdc0*/  WARPSYNC.COLLECTIVE R15, `(.L_x_320) ;  /* 0x000000000f0c7348 */ /* 0x000fea0003c00000 */
[----:B------:R-:W-:Y:S02]  /*cdd0*/  ELECT P6, UR62, PT ;  /* 0x00000000003e782f */ /* 0x000fe400038c0000 */
[----:B------:R-:W-:Y:S01]  /*cde0*/  MOV R14, UR62 ;  /* 0x0000003e000e7c02 */ /* 0x000fe20008000f00 */
[----:B------:R-:W-:Y:S10]  /*cdf0*/  ENDCOLLECTIVE ;  /* 0x000000000000791b */ /* 0x000ff40003800000 */
.L_x_320:
[----:B------:R-:W-:Y:S05]  /*ce00*/  BSYNC B0 ;  /* 0x0000000000007941 */ /* 0x000fea0003800000 */
.L_x_319:
[----:B------:R-:W-:Y:S05]  /*ce10*/  BRA `(.L_x_321) ;  /* 0xfffffff800ac7947 */ /* 0x000fea000383ffff */
.L_x_310:
[----:B0-----:R0:W1:Y:S02]  /*ce20*/  SYNCS.PHASECHK.TRANS64.TRYWAIT P0, [R7+URZ], R4 ;  /* 0x00000004070075a7 */ /* 0x001064000800017f */
[----:B-1----:R-:W-:Y:S05]  /*ce30*/  @!P0 NANOSLEEP.SYNCS 0x989680 ;  /* 0x009896800000895d */ /* 0x002fea0003900000 */
[----:B------:R-:W1:Y:S02]  /*ce40*/  @!P0 SYNCS.PHASECHK.TRANS64 P0, [R7+URZ], R4 ;  /* 0x00000004070085a7 */ /* 0x000e64000800007f */
[----:B-1----:R-:W-:Y:S05]  /*ce50*/  @!P0 BRA `(.L_x_310) ;  /* 0xfffffffc00f08947 */ /* 0x002fea000383ffff */
[----:B------:R-:W-:Y:S05]  /*ce60*/  BRA `(.L_x_322) ;  /* 0xfffffff800ec7947 */ /* 0x000fea000383ffff */
.L_x_311:
[----:B0-----:R0:W1:Y:S02]  /*ce70*/  SYNCS.PHASECHK.TRANS64.TRYWAIT P0, [R8+URZ], R5 ;  /* 0x00000005080075a7 */ /* 0x001064000800017f */
[----:B-1----:R-:W-:Y:S05]  /*ce80*/  @!P0 NANOSLEEP.SYNCS 0x989680 ;  /* 0x009896800000895d */ /* 0x002fea0003900000 */
[----:B------:R-:W1:Y:S02]  /*ce90*/  @!P0 SYNCS.PHASECHK.TRANS64 P0, [R8+URZ], R5 ;  /* 0x00000005080085a7 */ /* 0x000e64000800007f */
[----:B-1----:R-:W-:Y:S05]  /*cea0*/  @!P0 BRA `(.L_x_311) ;  /* 0xfffffffc00f08947 */ /* 0x002fea000383ffff */
[----:B------:R-:W-:Y:S05]  /*ceb0*/  BRA `(.L_x_323) ;  /* 0xfffffff800fc7947 */ /* 0x000fea000383ffff */
.L_x_312:
[----:B0-----:R0:W1:Y:S02]  /*cec0*/  SYNCS.PHASECHK.TRANS64.TRYWAIT P0, [R9+URZ], R4 ;  /* 0x00000004090075a7 */ /* 0x001064000800017f */
[----:B-1----:R-:W-:Y:S05]  /*ced0*/  @!P0 NANOSLEEP.SYNCS 0x989680 ;  /* 0x009896800000895d */ /* 0x002fea0003900000 */
[----:B------:R-:W1:Y:S02]  /*cee0*/  @!P0 SYNCS.PHASECHK.TRANS64 P0, [R9+URZ], R4 ;  /* 0x00000004090085a7 */ /* 0x000e64000800007f */
[----:B-1----:R-:W-:Y:S05]  /*cef0*/  @!P0 BRA `(.L_x_312) ;  /* 0xfffffffc00f08947 */ /* 0x002fea000383ffff */
[----:B------:R-:W-:Y:S05]  /*cf00*/  BRA `(.L_x_324) ;  /* 0xfffffffc000c7947 */ /* 0x000fea000383ffff */
.L_x_313:
[----:B0-----:R0:W1:Y:S02]  /*cf10*/  SYNCS.PHASECHK.TRANS64.TRYWAIT P0, [R6+URZ], R5 ;  /* 0x00000005060075a7 */ /* 0x001064000800017f */
[----:B-1----:R-:W-:Y:S05]  /*cf20*/  @!P0 NANOSLEEP.SYNCS 0x989680 ;  /* 0x009896800000895d */ /* 0x002fea0003900000 */
[----:B------:R-:W1:Y:S02]  /*cf30*/  @!P0 SYNCS.PHASECHK.TRANS64 P0, [R6+URZ], R5 ;  /* 0x00000005060085a7 */ /* 0x000e64000800007f */
[----:B-1----:R-:W-:Y:S05]  /*cf40*/  @!P0 BRA `(.L_x_313) ;  /* 0xfffffffc00f08947 */ /* 0x002fea000383ffff */
[----:B------:R-:W-:Y:S05]  /*cf50*/  BRA `(.L_x_325) ;  /* 0xfffffffc00147947 */ /* 0x000fea000383ffff */
.L_x_326:
[----:B------:R-:W-:-:S00]  /*cf60*/  BRA `(.L_x_326) ;  /* 0xfffffffc00fc7947 */ /* 0x000fc0000383ffff */
[----:B------:R-:W-:-:S00]  /*cf70*/  NOP ;  /* 0x0000000000007918 */ /* 0x000fc00000000000 */
        /* <DEDUP_REMOVED lines=8> */
.L_x_327:


//--------------------- .nv.global.init           --------------------------
	.section	.nv.global.init,"aw",@progbits
.nv.global.init:
	.type		$str$22,@object
	.size		$str$22,($str$23 - $str$22)
$str$22:
        /*0000*/ 	.byte	0x6b, 0x5f, 0x74, 0x69, 0x6c, 0x65, 0x5f, 0x63, 0x6f, 0x75, 0x6e, 0x74, 0x20, 0x3e, 0x3d, 0x20
        /*0010*/ 	.byte	0x31, 0x00
	.type		$str$23,@object
	.size		$str$23,(__unnamed_1 - $str$23)
$str$23:
        /*0012*/ 	.byte	0x2f, 0x74, 0x6d, 0x70, 0x2f, 0x63, 0x75, 0x74, 0x6c, 0x61, 0x73, 0x73, 0x5f, 0x73, 0x77, 0x65
        /*0022*/ 	.byte	0x65, 0x70, 0x5f, 0x73, 0x72, 0x63, 0x2f, 0x69, 0x6e, 0x63, 0x6c, 0x75, 0x64, 0x65, 0x2f, 0x63
        /*0032*/ 	.byte	0x75, 0x74, 0x6c, 0x61, 0x73, 0x73, 0x2f, 0x67, 0x65, 0x6d, 0x6d, 0x2f, 0x63, 0x6f, 0x6c, 0x6c
        /*0042*/ 	.byte	0x65, 0x63, 0x74, 0x69, 0x76, 0x65, 0x2f, 0x73, 0x6d, 0x39, 0x30, 0x5f, 0x6d, 0x6d, 0x61, 0x5f
        /*0052*/ 	.byte	0x74, 0x6d, 0x61, 0x5f, 0x67, 0x6d, 0x6d, 0x61, 0x5f, 0x73, 0x73, 0x5f, 0x77, 0x61, 0x72, 0x70
        /*0062*/ 	.byte	0x73, 0x70, 0x65, 0x63, 0x69, 0x61, 0x6c, 0x69, 0x7a, 0x65, 0x64, 0x2e, 0x68, 0x70, 0x70, 0x00
	.type		__unnamed_1,@object
	.size		__unnamed_1,(.L_0 - __unnamed_1)
__unnamed_1:
        /*0072*/ 	.byte	0x76, 0x6f, 0x69, 0x64, 0x20, 0x63, 0x75, 0x74, 0x6c, 0x61, 0x73, 0x73, 0x3a, 0x3a, 0x67, 0x65
        /* <DEDUP_REMOVED lines=180> */
        /*0bc2*/ 	.byte	0x65, 0x6e, 0x74, 0x69, 0x74, 0x79, 0x5d, 0x00
.L_0:


//--------------------- .nv.shared._ZN7cutlass13device_kernelINS_4gemm6kernel13GemmUniversalIN4cute5tupleIJiiiiEEENS1_10collective13CollectiveMmaINS1_34MainloopSm90TmaGmmaWarpSpecializedILi5ENS5_IJNS4_1CILi1EEENSA_ILi2EEESB_EEENS1_35KernelTmaWarpSpecializedCooperativeEEENS5_IJNSA_ILi256EEENSA_ILi128EEESH_EEENS_6half_tENS5_IJlSB_lEEESJ_SK_NS4_8TiledMMAINS4_8MMA_AtomIJNS4_4SM904GMMA26MMA_64x128x16_F32F16F16_SSILNSO_5MajorE0ELSQ_0ELNSO_7ScaleInE1ELSR_1EEEEEENS4_6LayoutINS5_IJSC_SB_SB_EEENS5_IJSB_NSA_ILi0EEESW_EEEEENS5_IJNS4_10UnderscoreESZ_SZ_EEEEENS4_23SM90_TMA_LOAD_MULTICASTENS4_14ComposedLayoutINS4_7SwizzleILi3ELi4ELi3EEENS4_18smem_ptr_flag_bitsILi16EEENSU_INS5_IJNSA_ILi8EEENSA_ILi64EEEEEENS5_IJS19_SB_EEEEEEEvNS4_8identityENS4_13SM90_TMA_LOADES1D_vS1E_EENS_8epilogue10collective6detail29Sm90TmaWarpSpecializedAdapterINS1I_15DefaultEpilogueISJ_SK_SK_NS1H_6thread17LinearCombinationISJ_Li1EffLNS1M_9ScaleType4KindE0ELNS_15FloatRoundStyleE2ESJ_EENS1_15EpilogueDefaultEEEEEvvEEEEvNT_6ParamsE --------------------------
	.section	.nv.shared._ZN7cutlass13device_kernelINS_4gemm6kernel13GemmUniversalIN4cute5tupleIJiiiiEEENS1_10collective13CollectiveMmaINS1_34MainloopSm90TmaGmmaWarpSpecializedILi5ENS5_IJNS4_1CILi1EEENSA_ILi2EEESB_EEENS1_35KernelTmaWarpSpecializedCooperativeEEENS5_IJNSA_ILi256EEENSA_ILi128EEESH_EEENS_6half_tENS5_IJlSB_lEEESJ_SK_NS4_8TiledMMAINS4_8MMA_AtomIJNS4_4SM904GMMA26MMA_64x128x16_F32F16F16_SSILNSO_5MajorE0ELSQ_0ELNSO_7ScaleInE1ELSR_1EEEEEENS4_6LayoutINS5_IJSC_SB_SB_EEENS5_IJSB_NSA_ILi0EEESW_EEEEENS5_IJNS4_10UnderscoreESZ_SZ_EEEEENS4_23SM90_TMA_LOAD_MULTICASTENS4_14ComposedLayoutINS4_7SwizzleILi3ELi4ELi3EEENS4_18smem_ptr_flag_bitsILi16EEENSU_INS5_IJNSA_ILi8EEENSA_ILi64EEEEEENS5_IJS19_SB_EEEEEEEvNS4_8identityENS4_13SM90_TMA_LOADES1D_vS1E_EENS_8epilogue10collective6detail29Sm90TmaWarpSpecializedAdapterINS1I_15DefaultEpilogueISJ_SK_SK_NS1H_6thread17LinearCombinationISJ_Li1EffLNS1M_9ScaleType4KindE0ELNS_15FloatRoundStyleE2ESJ_EENS1_15EpilogueDefaultEEEEEvvEEEEvNT_6ParamsE,"aw",@nobits
	.sectionflags	@""
	.align	16
	.zero		1024


//--------------------- .nv.shared.reserved.0     --------------------------
	.section	.nv.shared.reserved.0,"aw",@nobits
	.weak		__nv_reservedSMEM_offset_0_alias
	.size		__nv_reservedSMEM_offset_0_alias, 0, 0
	.other		__nv_reservedSMEM_offset_0_alias,@"STO_CUDA_RESERVED_SHARED STV_DEFAULT"
__nv_reservedSMEM_offset_0_alias:
	.zero		0


//--------------------- .nv.global                --------------------------
	.section	.nv.global,"aw",@nobits
.nv.global:
	.type		_ZN39_INTERNAL_67fe7dc0_4_k_cu_e16006fe_33024cute1_E,@object
	.size		_ZN39_INTERNAL_67fe7dc0_4_k_cu_e16006fe_33024cute1_E,(_ZN39_INTERNAL_67fe7dc0_4_k_cu_e16006fe_33024cuda3std3__45__cpo6cbeginE - _ZN39_INTERNAL_67fe7dc0_4_k_cu_e16006fe_33024cute1_E)
_ZN39_INTERNAL_67fe7dc0_4_k_cu_e16006fe_33024cute1_E:
	.zero		1
	.type		_ZN39_INTERNAL_67fe7dc0_4_k_cu_e16006fe_33024cuda3std3__45__cpo6cbeginE,@object
	.size		_ZN39_INTERNAL_67fe7dc0_4_k_cu_e16006fe_33024cuda3std3__45__cpo6cbeginE,(_ZN39_INTERNAL_67fe7dc0_4_k_cu_e16006fe_33024cuda3std3__48in_placeE - _ZN39_INTERNAL_67fe7dc0_4_k_cu_e16006fe_33024cuda3std3__45__cpo6cbeginE)
_ZN39_INTERNAL_67fe7dc0_4_k_cu_e16006fe_33024cuda3std3__45__cpo6cbeginE:
	.zero		1
	.type		_ZN39_INTERNAL_67fe7dc0_4_k_cu_e16006fe_33024cuda3std3__48in_placeE,@object
	.size		_ZN39_INTERNAL_67fe7dc0_4_k_cu_e16006fe_33024cuda3std3__48in_placeE,(_ZN39_INTERNAL_67fe7dc0_4_k_cu_e16006fe_33024cuda3std6ranges3__45__cpo9iter_moveE - _ZN39_INTERNAL_67fe7dc0_4_k_cu_e16006fe_33024cuda3std3__48in_placeE)
_ZN39_INTERNAL_67fe7dc0_4_k_cu_e16006fe_33024cuda3std3__48in_placeE:
	.zero		1
	.type		_ZN39_INTERNAL_67fe7dc0_4_k_cu_e16006fe_33024cuda3std6ranges3__45__cpo9iter_moveE,@object
	.size		_ZN39_INTERNAL_67fe7dc0_4_k_cu_e16006fe_33024cuda3std6ranges3__45__cpo9iter_moveE,(_ZN39_INTERNAL_67fe7dc0_4_k_cu_e16006fe_33024cuda3std3__45__cpo5beginE - _ZN39_INTERNAL_67fe7dc0_4_k_cu_e16006fe_33024cuda3std6ranges3__45__cpo9iter_moveE)
_ZN39_INTERNAL_67fe7dc0_4_k_cu_e16006fe_33024cuda3std6ranges3__45__cpo9iter_moveE:
	.zero		1
	.type		_ZN39_INTERNAL_67fe7dc0_4_k_cu_e16006fe_33024cuda3std3__45__cpo5beginE,@object
	.size		_ZN39_INTERNAL_67fe7dc0_4_k_cu_e16006fe_33024cuda3std3__45__cpo5beginE,(_ZN39_INTERNAL_67fe7dc0_4_k_cu_e16006fe_33024cuda3std3__441_GLOBAL__N__67fe7dc0_4_k_cu_e16006fe_33026ignoreE - _ZN39_INTERNAL_67fe7dc0_4_k_cu_e16006fe_33024cuda3std3__45__cpo5beginE)
_ZN39_INTERNAL_67fe7dc0_4_k_cu_e16006fe_33024cuda3std3__45__cpo5beginE:
	.zero		1
	.type		_ZN39_INTERNAL_67fe7dc0_4_k_cu_e16006fe_33024cuda3std3__441_GLOBAL__N__67fe7dc0_4_k_cu_e16006fe_33026ignoreE,@object
	.size		_ZN39_INTERNAL_67fe7dc0_4_k_cu_e16006fe_33024cuda3std3__441_GLOBAL__N__67fe7dc0_4_k_cu_e16006fe_33026ignoreE,(_ZN39_INTERNAL_67fe7dc0_4_k_cu_e16006fe_33024cute7productE - _ZN39_INTERNAL_67fe7dc0_4_k_cu_e16006fe_33024cuda3std3__441_GLOBAL__N__67fe7dc0_4_k_cu_e16006fe_33026ignoreE)
_ZN39_INTERNAL_67fe7dc0_4_k_cu_e16006fe_33024cuda3std3__441_GLOBAL__N__67fe7dc0_4_k_cu_e16006fe_33026ignoreE:
	.zero		1
	.type		_ZN39_INTERNAL_67fe7dc0_4_k_cu_e16006fe_33024cute7productE,@object
	.size		_ZN39_INTERNAL_67fe7dc0_4_k_cu_e16006fe_33024cute7productE,(_ZN39_INTERNAL_67fe7dc0_4_k_cu_e16006fe_33024cuda3std3__45__cpo3endE - _ZN39_INTERNAL_67fe7dc0_4_k_cu_e16006fe_33024cute7productE)
_ZN39_INTERNAL_67fe7dc0_4_k_cu_e16006fe_33024cute7productE:
	.zero		1
	.type		_ZN39_INTERNAL_67fe7dc0_4_k_cu_e16006fe_33024cuda3std3__45__cpo3endE,@object
	.size		_ZN39_INTERNAL_67fe7dc0_4_k_cu_e16006fe_33024cuda3std3__45__cpo3endE,(_ZN39_INTERNAL_67fe7dc0_4_k_cu_e16006fe_33024cuda3std3__419piecewise_constructE - _ZN39_INTERNAL_67fe7dc0_4_k_cu_e16006fe_33024cuda3std3__45__cpo3endE)
_ZN39_INTERNAL_67fe7dc0_4_k_cu_e16006fe_33024cuda3std3__45__cpo3endE:
	.zero		1
	.type		_ZN39_INTERNAL_67fe7dc0_4_k_cu_e16006fe_33024cuda3std3__419piecewise_constructE,@object
	.size		_ZN39_INTERNAL_67fe7dc0_4_k_cu_e16006fe_33024cuda3std3__419piecewise_constructE,(_ZN39_INTERNAL_67fe7dc0_4_k_cu_e16006fe_33024cuda3std3__45__cpo4cendE - _ZN39_INTERNAL_67fe7dc0_4_k_cu_e16006fe_33024cuda3std3__419piecewise_constructE)
_ZN39_INTERNAL_67fe7dc0_4_k_cu_e16006fe_33024cuda3std3__419piecewise_constructE:
	.zero		1
	.type		_ZN39_INTERNAL_67fe7dc0_4_k_cu_e16006fe_33024cuda3std3__45__cpo4cendE,@object
	.size		_ZN39_INTERNAL_67fe7dc0_4_k_cu_e16006fe_33024cuda3std3__45__cpo4cendE,(_ZN39_INTERNAL_67fe7dc0_4_k_cu_e16006fe_33024cuda3std6ranges3__45__cpo4swapE - _ZN39_INTERNAL_67fe7dc0_4_k_cu_e16006fe_33024cuda3std3__45__cpo4cendE)
_ZN39_INTERNAL_67fe7dc0_4_k_cu_e16006fe_33024cuda3std3__45__cpo4cendE:
	.zero		1
	.type		_ZN39_INTERNAL_67fe7dc0_4_k_cu_e16006fe_33024cuda3std6ranges3__45__cpo4swapE,@object
	.size		_ZN39_INTERNAL_67fe7dc0_4_k_cu_e16006fe_33024cuda3std6ranges3__45__cpo4swapE,(.L_8 - _ZN39_INTERNAL_67fe7dc0_4_k_cu_e16006fe_33024cuda3std6ranges3__45__cpo4swapE)
_ZN39_INTERNAL_67fe7dc0_4_k_cu_e16006fe_33024cuda3std6ranges3__45__cpo4swapE:
	.zero		1
.L_8:


//--------------------- .nv.constant0._ZN7cutlass13device_kernelINS_4gemm6kernel13GemmUniversalIN4cute5tupleIJiiiiEEENS1_10collective13CollectiveMmaINS1_34MainloopSm90TmaGmmaWarpSpecializedILi5ENS5_IJNS4_1CILi1EEENSA_ILi2EEESB_EEENS1_35KernelTmaWarpSpecializedCooperativeEEENS5_IJNSA_ILi256EEENSA_ILi128EEESH_EEENS_6half_tENS5_IJlSB_lEEESJ_SK_NS4_8TiledMMAINS4_8MMA_AtomIJNS4_4SM904GMMA26MMA_64x128x16_F32F16F16_SSILNSO_5MajorE0ELSQ_0ELNSO_7ScaleInE1ELSR_1EEEEEENS4_6LayoutINS5_IJSC_SB_SB_EEENS5_IJSB_NSA_ILi0EEESW_EEEEENS5_IJNS4_10UnderscoreESZ_SZ_EEEEENS4_23SM90_TMA_LOAD_MULTICASTENS4_14ComposedLayoutINS4_7SwizzleILi3ELi4ELi3EEENS4_18smem_ptr_flag_bitsILi16EEENSU_INS5_IJNSA_ILi8EEENSA_ILi64EEEEEENS5_IJS19_SB_EEEEEEEvNS4_8identityENS4_13SM90_TMA_LOADES1D_vS1E_EENS_8epilogue10collective6detail29Sm90TmaWarpSpecializedAdapterINS1I_15DefaultEpilogueISJ_SK_SK_NS1H_6thread17LinearCombinationISJ_Li1EffLNS1M_9ScaleType4KindE0ELNS_15FloatRoundStyleE2ESJ_EENS1_15EpilogueDefaultEEEEEvvEEEEvNT_6ParamsE --------------------------
	.section	.nv.constant0._ZN7cutlass13device_kernelINS_4gemm6kernel13GemmUniversalIN4cute5tupleIJiiiiEEENS1_10collective13CollectiveMmaINS1_34MainloopSm90TmaGmmaWarpSpecializedILi5ENS5_IJNS4_1CILi1EEENSA_ILi2EEESB_EEENS1_35KernelTmaWarpSpecializedCooperativeEEENS5_IJNSA_ILi256EEENSA_ILi128EEESH_EEENS_6half_tENS5_IJlSB_lEEESJ_SK_NS4_8TiledMMAINS4_8MMA_AtomIJNS4_4SM904GMMA26MMA_64x128x16_F32F16F16_SSILNSO_5MajorE0ELSQ_0ELNSO_7ScaleInE1ELSR_1EEEEEENS4_6LayoutINS5_IJSC_SB_SB_EEENS5_IJSB_NSA_ILi0EEESW_EEEEENS5_IJNS4_10UnderscoreESZ_SZ_EEEEENS4_23SM90_TMA_LOAD_MULTICASTENS4_14ComposedLayoutINS4_7SwizzleILi3ELi4ELi3EEENS4_18smem_ptr_flag_bitsILi16EEENSU_INS5_IJNSA_ILi8EEENSA_ILi64EEEEEENS5_IJS19_SB_EEEEEEEvNS4_8identityENS4_13SM90_TMA_LOADES1D_vS1E_EENS_8epilogue10collective6detail29Sm90TmaWarpSpecializedAdapterINS1I_15DefaultEpilogueISJ_SK_SK_NS1H_6thread17LinearCombinationISJ_Li1EffLNS1M_9ScaleType4KindE0ELNS_15FloatRoundStyleE2ESJ_EENS1_15EpilogueDefaultEEEEEvvEEEEvNT_6ParamsE,"a",@progbits
	.sectionflags	@""
	.align	4
.nv.constant0._ZN7cutlass13device_kernelINS_4gemm6kernel13GemmUniversalIN4cute5tupleIJiiiiEEENS1_10collective13CollectiveMmaINS1_34MainloopSm90TmaGmmaWarpSpecializedILi5ENS5_IJNS4_1CILi1EEENSA_ILi2EEESB_EEENS1_35KernelTmaWarpSpecializedCooperativeEEENS5_IJNSA_ILi256EEENSA_ILi128EEESH_EEENS_6half_tENS5_IJlSB_lEEESJ_SK_NS4_8TiledMMAINS4_8MMA_AtomIJNS4_4SM904GMMA26MMA_64x128x16_F32F16F16_SSILNSO_5MajorE0ELSQ_0ELNSO_7ScaleInE1ELSR_1EEEEEENS4_6LayoutINS5_IJSC_SB_SB_EEENS5_IJSB_NSA_ILi0EEESW_EEEEENS5_IJNS4_10UnderscoreESZ_SZ_EEEEENS4_23SM90_TMA_LOAD_MULTICASTENS4_14ComposedLayoutINS4_7SwizzleILi3ELi4ELi3EEENS4_18smem_ptr_flag_bitsILi16EEENSU_INS5_IJNSA_ILi8EEENSA_ILi64EEEEEENS5_IJS19_SB_EEEEEEEvNS4_8identityENS4_13SM90_TMA_LOADES1D_vS1E_EENS_8epilogue10collective6detail29Sm90TmaWarpSpecializedAdapterINS1I_15DefaultEpilogueISJ_SK_SK_NS1H_6thread17LinearCombinationISJ_Li1EffLNS1M_9ScaleType4KindE0ELNS_15FloatRoundStyleE2ESJ_EENS1_15EpilogueDefaultEEEEEvvEEEEvNT_6ParamsE:
	.zero		1664


//--------------------- SYMBOLS --------------------------

	.type		.nv.reservedSmem.offset0,@object
	.size		.nv.reservedSmem.offset0,0x4
	.type		__assertfail,@function
